	.target	sm_90a

	.elftype	@"ET_EXEC"


//--------------------- .note.nv.tkinfo           --------------------------
	.section	.note.nv.tkinfo,"",@"SHT_NOTE"
	.sectionflags	@"SHF_NOTE_NV_TKINFO"
	.tkinfo
        /*0018*/ 	.word	0x00000002
        /*0030*/ 	.string	""
        /*0030*/ 	.string	"ptxas"
        /*0030*/ 	.string	"Cuda compilation tools, release 13.0, V13.0.88"
        /*0030*/ 	.string	"Build cuda_13.0.r13.0/compiler.36424714_0"
        /*0030*/ 	.string	"-arch sm_90a -m 64 "



//--------------------- .note.nv.cuinfo           --------------------------
	.section	.note.nv.cuinfo,"",@"SHT_NOTE"
	.sectionflags	@"SHF_NOTE_NV_CUINFO"
        /*0018*/ 	.short	0x0002
        /*001a*/ 	.short	0x005a
        /*001c*/ 	.short	0x0082
	.zero		2


//--------------------- .nv.info                  --------------------------
	.section	.nv.info,"",@"SHT_CUDA_INFO"
	.align	4


	//----- nvinfo : EIATTR_REGCOUNT
	.align		4
        /*0000*/ 	.byte	0x04, 0x2f
        /*0002*/ 	.short	(.L_15 - .L_14)
	.align		4
.L_14:
        /*0004*/ 	.word	index@(_ZN7cutlass13device_kernelINS_4gemm6kernel13GemmUniversalIN4cute5tupleIJiiiiEEENS1_10collective13CollectiveMmaINS1_34MainloopSm90TmaGmmaWarpSpecializedILi9ENS5_IJNS4_1CILi1EEESB_SB_EEENS1_32KernelTmaWarpSpecializedPingpongEEENS5_IJNSA_ILi64EEENSA_ILi128EEENSA_ILi32EEEEEEfNS5_IJlSB_lEEEfSJ_NS4_8TiledMMAINS4_8MMA_AtomIJNS4_4SM904GMMA30MMA_64x128x8_F32TF32TF32_SS_TNILNSN_7ScaleInE1ELSP_1EEEEEENS4_6LayoutISC_NS5_IJNSA_ILi0EEEST_ST_EEEEENS5_IJNS4_10UnderscoreESW_SW_EEEEENS4_13SM90_TMA_LOADENS4_14ComposedLayoutINS4_7SwizzleILi3ELi4ELi3EEENS4_18smem_ptr_flag_bitsILi32EEENSS_INS5_IJNSA_ILi8EEESH_EEENS5_IJSH_SB_EEEEEEEvNS4_8identityESZ_S19_vS1A_EENS_8epilogue10collective6detail29Sm90TmaWarpSpecializedAdapterINS1D_15DefaultEpilogueIfSJ_SJ_NS1C_6thread17LinearCombinationIfLi1EffLNS1H_9ScaleType4KindE0ELNS_15FloatRoundStyleE2EfEENS1_15EpilogueDefaultEEEEEvvEEEEvNT_6ParamsE)
        /*0008*/ 	.word	0x000000a8


	//----- nvinfo : EIATTR_FRAME_SIZE
	.align		4
.L_15:
        /*000c*/ 	.byte	0x04, 0x11
        /*000e*/ 	.short	(.L_17 - .L_16)
	.align		4
.L_16:
        /*0010*/ 	.word	index@(_ZN7cutlass13device_kernelINS_4gemm6kernel13GemmUniversalIN4cute5tupleIJiiiiEEENS1_10collective13CollectiveMmaINS1_34MainloopSm90TmaGmmaWarpSpecializedILi9ENS5_IJNS4_1CILi1EEESB_SB_EEENS1_32KernelTmaWarpSpecializedPingpongEEENS5_IJNSA_ILi64EEENSA_ILi128EEENSA_ILi32EEEEEEfNS5_IJlSB_lEEEfSJ_NS4_8TiledMMAINS4_8MMA_AtomIJNS4_4SM904GMMA30MMA_64x128x8_F32TF32TF32_SS_TNILNSN_7ScaleInE1ELSP_1EEEEEENS4_6LayoutISC_NS5_IJNSA_ILi0EEEST_ST_EEEEENS5_IJNS4_10UnderscoreESW_SW_EEEEENS4_13SM90_TMA_LOADENS4_14ComposedLayoutINS4_7SwizzleILi3ELi4ELi3EEENS4_18smem_ptr_flag_bitsILi32EEENSS_INS5_IJNSA_ILi8EEESH_EEENS5_IJSH_SB_EEEEEEEvNS4_8identityESZ_S19_vS1A_EENS_8epilogue10collective6detail29Sm90TmaWarpSpecializedAdapterINS1D_15DefaultEpilogueIfSJ_SJ_NS1C_6thread17LinearCombinationIfLi1EffLNS1H_9ScaleType4KindE0ELNS_15FloatRoundStyleE2EfEENS1_15EpilogueDefaultEEEEEvvEEEEvNT_6ParamsE)
        /*0014*/ 	.word	0x00000008


	//----- nvinfo : EIATTR_MIN_STACK_SIZE
	.align		4
.L_17:
        /*0018*/ 	.byte	0x04, 0x12
        /*001a*/ 	.short	(.L_19 - .L_18)
	.align		4
.L_18:
        /*001c*/ 	.word	index@(_ZN7cutlass13device_kernelINS_4gemm6kernel13GemmUniversalIN4cute5tupleIJiiiiEEENS1_10collective13CollectiveMmaINS1_34MainloopSm90TmaGmmaWarpSpecializedILi9ENS5_IJNS4_1CILi1EEESB_SB_EEENS1_32KernelTmaWarpSpecializedPingpongEEENS5_IJNSA_ILi64EEENSA_ILi128EEENSA_ILi32EEEEEEfNS5_IJlSB_lEEEfSJ_NS4_8TiledMMAINS4_8MMA_AtomIJNS4_4SM904GMMA30MMA_64x128x8_F32TF32TF32_SS_TNILNSN_7ScaleInE1ELSP_1EEEEEENS4_6LayoutISC_NS5_IJNSA_ILi0EEEST_ST_EEEEENS5_IJNS4_10UnderscoreESW_SW_EEEEENS4_13SM90_TMA_LOADENS4_14ComposedLayoutINS4_7SwizzleILi3ELi4ELi3EEENS4_18smem_ptr_flag_bitsILi32EEENSS_INS5_IJNSA_ILi8EEESH_EEENS5_IJSH_SB_EEEEEEEvNS4_8identityESZ_S19_vS1A_EENS_8epilogue10collective6detail29Sm90TmaWarpSpecializedAdapterINS1D_15DefaultEpilogueIfSJ_SJ_NS1C_6thread17LinearCombinationIfLi1EffLNS1H_9ScaleType4KindE0ELNS_15FloatRoundStyleE2EfEENS1_15EpilogueDefaultEEEEEvvEEEEvNT_6ParamsE)
        /*0020*/ 	.word	0x00000008
.L_19:


//--------------------- .nv.compat                --------------------------
	.section	.nv.compat,"",@"SHT_CUDA_COMPAT_INFO"
	.align	4
        /*0000*/ 	.byte	0x02, 0x09, 0x01, 0x00, 0x02, 0x02, 0x04, 0x00, 0x02, 0x05, 0x05, 0x00, 0x03, 0x07, 0x01, 0x01
        /*0010*/ 	.byte	0x02, 0x03, 0x01, 0x00, 0x02, 0x06, 0x01, 0x00, 0x04, 0x0b, 0x08, 0x00, 0x00, 0x00, 0x00, 0x00
        /*0020*/ 	.byte	0x00, 0x00, 0x00, 0x00


//--------------------- .nv.info._ZN7cutlass13device_kernelINS_4gemm6kernel13GemmUniversalIN4cute5tupleIJiiiiEEENS1_10collective13CollectiveMmaINS1_34MainloopSm90TmaGmmaWarpSpecializedILi9ENS5_IJNS4_1CILi1EEESB_SB_EEENS1_32KernelTmaWarpSpecializedPingpongEEENS5_IJNSA_ILi64EEENSA_ILi128EEENSA_ILi32EEEEEEfNS5_IJlSB_lEEEfSJ_NS4_8TiledMMAINS4_8MMA_AtomIJNS4_4SM904GMMA30MMA_64x128x8_F32TF32TF32_SS_TNILNSN_7ScaleInE1ELSP_1EEEEEENS4_6LayoutISC_NS5_IJNSA_ILi0EEEST_ST_EEEEENS5_IJNS4_10UnderscoreESW_SW_EEEEENS4_13SM90_TMA_LOADENS4_14ComposedLayoutINS4_7SwizzleILi3ELi4ELi3EEENS4_18smem_ptr_flag_bitsILi32EEENSS_INS5_IJNSA_ILi8EEESH_EEENS5_IJSH_SB_EEEEEEEvNS4_8identityESZ_S19_vS1A_EENS_8epilogue10collective6detail29Sm90TmaWarpSpecializedAdapterINS1D_15DefaultEpilogueIfSJ_SJ_NS1C_6thread17LinearCombinationIfLi1EffLNS1H_9ScaleType4KindE0ELNS_15FloatRoundStyleE2EfEENS1_15EpilogueDefaultEEEEEvvEEEEvNT_6ParamsE --------------------------
	.section	.nv.info._ZN7cutlass13device_kernelINS_4gemm6kernel13GemmUniversalIN4cute5tupleIJiiiiEEENS1_10collective13CollectiveMmaINS1_34MainloopSm90TmaGmmaWarpSpecializedILi9ENS5_IJNS4_1CILi1EEESB_SB_EEENS1_32KernelTmaWarpSpecializedPingpongEEENS5_IJNSA_ILi64EEENSA_ILi128EEENSA_ILi32EEEEEEfNS5_IJlSB_lEEEfSJ_NS4_8TiledMMAINS4_8MMA_AtomIJNS4_4SM904GMMA30MMA_64x128x8_F32TF32TF32_SS_TNILNSN_7ScaleInE1ELSP_1EEEEEENS4_6LayoutISC_NS5_IJNSA_ILi0EEEST_ST_EEEEENS5_IJNS4_10UnderscoreESW_SW_EEEEENS4_13SM90_TMA_LOADENS4_14ComposedLayoutINS4_7SwizzleILi3ELi4ELi3EEENS4_18smem_ptr_flag_bitsILi32EEENSS_INS5_IJNSA_ILi8EEESH_EEENS5_IJSH_SB_EEEEEEEvNS4_8identityESZ_S19_vS1A_EENS_8epilogue10collective6detail29Sm90TmaWarpSpecializedAdapterINS1D_15DefaultEpilogueIfSJ_SJ_NS1C_6thread17LinearCombinationIfLi1EffLNS1H_9ScaleType4KindE0ELNS_15FloatRoundStyleE2EfEENS1_15EpilogueDefaultEEEEEvvEEEEvNT_6ParamsE,"",@"SHT_CUDA_INFO"
	.sectionflags	@""
	.align	4


	//----- nvinfo : EIATTR_CUDA_API_VERSION
	.align		4
        /*0000*/ 	.byte	0x04, 0x37
        /*0002*/ 	.short	(.L_21 - .L_20)
.L_20:
        /*0004*/ 	.word	0x00000082


	//----- nvinfo : EIATTR_KPARAM_INFO
	.align		4
.L_21:
        /*0008*/ 	.byte	0x04, 0x17
        /*000a*/ 	.short	(.L_23 - .L_22)
.L_22:
        /*000c*/ 	.word	0x00000000
        /*0010*/ 	.short	0x0000
        /*0012*/ 	.short	0x0070
        /*0014*/ 	.byte	0x00, 0xf0, 0x01, 0x10


	//----- nvinfo : EIATTR_SPARSE_MMA_MASK
	.align		4
.L_23:
        /*0018*/ 	.byte	0x03, 0x50
        /*001a*/ 	.short	0x0000


	//----- nvinfo : EIATTR_MAXREG_COUNT
	.align		4
        /*001c*/ 	.byte	0x03, 0x1b
        /*001e*/ 	.short	0x00a8


	//----- nvinfo : EIATTR_NUM_BARRIERS
	.align		4
        /*0020*/ 	.byte	0x02, 0x4c
        /*0022*/ 	.byte	0x01
	.zero		1


	//----- nvinfo : EIATTR_EXTERNS
	.align		4
        /*0024*/ 	.byte	0x04, 0x0f
        /*0026*/ 	.short	(.L_25 - .L_24)


	//   ....[0]....
	.align		4
.L_24:
        /*0028*/ 	.word	index@(__assertfail)


	//----- nvinfo : EIATTR_ANNOTATIONS
	.align		4
.L_25:
        /*002c*/ 	.byte	0x04, 0x55
        /*002e*/ 	.short	(.L_27 - .L_26)


	//   ....[0]....
.L_26:
        /*0030*/ 	.word	0x00000001
        /*0034*/ 	.byte	0xa0, 0x0b, 0x00, 0x00, 0x01, 0x00, 0x00, 0x00, 0xc0, 0x12, 0x00, 0x00, 0x01, 0x00, 0x00, 0x00
        /*0044*/ 	.byte	0x60, 0x55, 0x00, 0x00, 0x01, 0x00, 0x00, 0x00, 0x20, 0x61, 0x00, 0x00


	//----- nvinfo : EIATTR_MERCURY_ISA_VERSION
	.align		4
.L_27:
        /*0050*/ 	.byte	0x03, 0x5f
        /*0052*/ 	.short	0x0101


	//----- nvinfo : EIATTR_INT_WARP_WIDE_INSTR_OFFSETS
	.align		4
        /*0054*/ 	.byte	0x04, 0x31
        /*0056*/ 	.short	(.L_29 - .L_28)


	//   ....[0]....
.L_28:
        /*0058*/ 	.word	0x000004c0


	//   ....[1]....
        /*005c*/ 	.word	0x000004e0


	//   ....[2]....
        /*0060*/ 	.word	0x00000560


	//   ....[3]....
        /*0064*/ 	.word	0x00000570


	//   ....[4]....
        /*0068*/ 	.word	0x00000580


	//   ....[5]....
        /*006c*/ 	.word	0x000005a0


	//   ....[6]....
        /*0070*/ 	.word	0x00000630


	//   ....[7]....
        /*0074*/ 	.word	0x00000650


	//----- nvinfo : EIATTR_COOP_GROUP_MASK_REGIDS
	.align		4
.L_29:
        /*0078*/ 	.byte	0x04, 0x29
        /*007a*/ 	.short	(.L_31 - .L_30)


	//   ....[0]....
.L_30:
        /*007c*/ 	.word	0xffffffff


	//   ....[1]....
        /*0080*/ 	.word	0xffffffff


	//   ....[2]....
        /*0084*/ 	.word	0xffffffff


	//   ....[3]....
        /*0088*/ 	.word	0xffffffff


	//   ....[4]....
        /*008c*/ 	.word	0xffffffff


	//   ....[5]....
        /*0090*/ 	.word	0xffffffff


	//----- nvinfo : EIATTR_COOP_GROUP_INSTR_OFFSETS
	.align		4
.L_31:
        /*0094*/ 	.byte	0x04, 0x28
        /*0096*/ 	.short	(.L_33 - .L_32)


	//   ....[0]....
.L_32:
        /*0098*/ 	.word	0x00000070


	//   ....[1]....
        /*009c*/ 	.word	0x00000080


	//   ....[2]....
        /*00a0*/ 	.word	0x00000140


	//   ....[3]....
        /*00a4*/ 	.word	0x000003a0


	//   ....[4]....
        /*00a8*/ 	.word	0x000003e0


	//   ....[5]....
        /*00ac*/ 	.word	0x00000420


	//----- nvinfo : EIATTR_REG_RECONFIG
	.align		4
.L_33:
        /*00b0*/ 	.byte	0x01, 0x54
	.zero		2


	//----- nvinfo : EIATTR_SYSCALL_OFFSETS
	.align		4
        /*00b4*/ 	.byte	0x04, 0x46
        /*00b6*/ 	.short	(.L_35 - .L_34)


	//   ....[0]....
.L_34:
        /*00b8*/ 	.word	0x00001740


	//----- nvinfo : EIATTR_MBARRIER_INSTR_OFFSETS
	.align		4
.L_35:
        /*00bc*/ 	.byte	0x04, 0x39
        /*00be*/ 	.short	(.L_37 - .L_36)


	//   ....[0]....
.L_36:
        /*00c0*/ 	.word	0x00000260
        /*00c4*/ 	.word	0x000000ff
        /*00c8*/ 	.word	0x00000000
        /*00cc*/ 	.short	0x0100
        /*00ce*/ 	.byte	0x08
	.zero		1


	//   ....[1]....
        /*00d0*/ 	.word	0x00000270
        /*00d4*/ 	.word	0x000000ff
        /*00d8*/ 	.word	0x00000048
        /*00dc*/ 	.short	0x0100
        /*00de*/ 	.byte	0x08
	.zero		1


	//   ....[2]....
        /*00e0*/ 	.word	0x00000280
        /*00e4*/ 	.word	0x000000ff
        /*00e8*/ 	.word	0x00000008
        /*00ec*/ 	.short	0x0100
        /*00ee*/ 	.byte	0x08
	.zero		1


	//   ....[3]....
        /*00f0*/ 	.word	0x00000290
        /*00f4*/ 	.word	0x000000ff
        /*00f8*/ 	.word	0x00000050
        /*00fc*/ 	.short	0x0100
        /*00fe*/ 	.byte	0x08
	.zero		1


	//   ....[4]....
        /*0100*/ 	.word	0x000002a0
        /*0104*/ 	.word	0x000000ff
        /*0108*/ 	.word	0x00000010
        /*010c*/ 	.short	0x0100
        /*010e*/ 	.byte	0x08
	.zero		1


	//   ....[5]....
        /*0110*/ 	.word	0x000002b0
        /*0114*/ 	.word	0x000000ff
        /*0118*/ 	.word	0x00000058
        /*011c*/ 	.short	0x0100
        /*011e*/ 	.byte	0x08
	.zero		1


	//   ....[6]....
        /*0120*/ 	.word	0x000002c0
        /*0124*/ 	.word	0x000000ff
        /*0128*/ 	.word	0x00000018
        /*012c*/ 	.short	0x0100
        /*012e*/ 	.byte	0x08
	.zero		1


	//   ....[7]....
        /*0130*/ 	.word	0x000002d0
        /*0134*/ 	.word	0x000000ff
        /*0138*/ 	.word	0x00000060
        /*013c*/ 	.short	0x0100
        /*013e*/ 	.byte	0x08
	.zero		1


	//   ....[8]....
        /*0140*/ 	.word	0x000002e0
        /*0144*/ 	.word	0x000000ff
        /*0148*/ 	.word	0x00000020
        /*014c*/ 	.short	0x0100
        /*014e*/ 	.byte	0x08
	.zero		1


	//   ....[9]....
        /*0150*/ 	.word	0x000002f0
        /*0154*/ 	.word	0x000000ff
        /*0158*/ 	.word	0x00000068
        /*015c*/ 	.short	0x0100
        /*015e*/ 	.byte	0x08
	.zero		1


	//   ....[10]....
        /*0160*/ 	.word	0x00000300
        /*0164*/ 	.word	0x000000ff
        /*0168*/ 	.word	0x00000028
        /*016c*/ 	.short	0x0100
        /*016e*/ 	.byte	0x08
	.zero		1


	//   ....[11]....
        /*0170*/ 	.word	0x00000310
        /*0174*/ 	.word	0x000000ff
        /*0178*/ 	.word	0x00000070
        /*017c*/ 	.short	0x0100
        /*017e*/ 	.byte	0x08
	.zero		1


	//   ....[12]....
        /*0180*/ 	.word	0x00000320
        /*0184*/ 	.word	0x000000ff
        /*0188*/ 	.word	0x00000030
        /*018c*/ 	.short	0x0100
        /*018e*/ 	.byte	0x08
	.zero		1


	//   ....[13]....
        /*0190*/ 	.word	0x00000330
        /*0194*/ 	.word	0x000000ff
        /*0198*/ 	.word	0x00000078
        /*019c*/ 	.short	0x0100
        /*019e*/ 	.byte	0x08
	.zero		1


	//   ....[14]....
        /*01a0*/ 	.word	0x00000340
        /*01a4*/ 	.word	0x000000ff
        /*01a8*/ 	.word	0x00000038
        /*01ac*/ 	.short	0x0100
        /*01ae*/ 	.byte	0x08
	.zero		1


	//   ....[15]....
        /*01b0*/ 	.word	0x00000350
        /*01b4*/ 	.word	0x000000ff
        /*01b8*/ 	.word	0x00000080
        /*01bc*/ 	.short	0x0100
        /*01be*/ 	.byte	0x08
	.zero		1


	//   ....[16]....
        /*01c0*/ 	.word	0x00000360
        /*01c4*/ 	.word	0x000000ff
        /*01c8*/ 	.word	0x00000040
        /*01cc*/ 	.short	0x0100
        /*01ce*/ 	.byte	0x08
	.zero		1


	//   ....[17]....
        /*01d0*/ 	.word	0x00000370
        /*01d4*/ 	.word	0x000000ff
        /*01d8*/ 	.word	0x00000088
        /*01dc*/ 	.short	0x0100
        /*01de*/ 	.byte	0x08
	.zero		1


	//   ....[18]....
        /*01e0*/ 	.word	0x00000690
        /*01e4*/ 	.word	0x000000ff
        /*01e8*/ 	.word	0x000000c0
        /*01ec*/ 	.short	0x0100
        /*01ee*/ 	.byte	0x08
	.zero		1


	//   ....[19]....
        /*01f0*/ 	.word	0x00000700
        /*01f4*/ 	.word	0x000000ff
        /*01f8*/ 	.word	0x000000c8
        /*01fc*/ 	.short	0x0100
        /*01fe*/ 	.byte	0x08
	.zero		1


	//   ....[20]....
        /*0200*/ 	.word	0x00000720
        /*0204*/ 	.word	0x000000ff
        /*0208*/ 	.word	0x000000a0
        /*020c*/ 	.short	0x0100
        /*020e*/ 	.byte	0x09
	.zero		1


	//   ....[21]....
        /*0210*/ 	.word	0x00000730
        /*0214*/ 	.word	0x000000ff
        /*0218*/ 	.word	0x000000a8
        /*021c*/ 	.short	0x0100
        /*021e*/ 	.byte	0x09
	.zero		1


	//   ....[22]....
        /*0220*/ 	.word	0x00000740
        /*0224*/ 	.word	0x000000ff
        /*0228*/ 	.word	0x000000b0
        /*022c*/ 	.short	0x0100
        /*022e*/ 	.byte	0x09
	.zero		1


	//   ....[23]....
        /*0230*/ 	.word	0x00000750
        /*0234*/ 	.word	0x000000ff
        /*0238*/ 	.word	0x000000b8
        /*023c*/ 	.short	0x0100
        /*023e*/ 	.byte	0x09
	.zero		1


	//   ....[24]....
        /*0240*/ 	.word	0x00001600
        /*0244*/ 	.word	0x000000ff
        /*0248*/ 	.word	0xfffffff8
        /*024c*/ 	.short	0x010a
        /*024e*/ 	.byte	0x2b
	.zero		1


	//   ....[25]....
        /*0250*/ 	.word	0x000017c0
        /*0254*/ 	.word	0x00000003
        /*0258*/ 	.word	0x00000000
        /*025c*/ 	.short	0x010a
        /*025e*/ 	.byte	0x3f
	.zero		1


	//   ....[26]....
        /*0260*/ 	.word	0x00001820
        /*0264*/ 	.word	0x00000003
        /*0268*/ 	.word	0x00000000
        /*026c*/ 	.short	0x010a
        /*026e*/ 	.byte	0x3f
	.zero		1


	//   ....[27]....
        /*0270*/ 	.word	0x00001b80
        /*0274*/ 	.word	0x000000ff
        /*0278*/ 	.word	0x00000000
        /*027c*/ 	.short	0x010a
        /*027e*/ 	.byte	0x04
	.zero		1


	//   ....[28]....
        /*0280*/ 	.word	0x00001bc0
        /*0284*/ 	.word	0x000000ff
        /*0288*/ 	.word	0x00000000
        /*028c*/ 	.short	0x010a
        /*028e*/ 	.byte	0x04
	.zero		1


	//   ....[29]....
        /*0290*/ 	.word	0x00001e20
        /*0294*/ 	.word	0x000000ff
        /*0298*/ 	.word	0x00000000
        /*029c*/ 	.short	0x0101
        /*029e*/ 	.byte	0x04
	.zero		1


	//   ....[30]....
        /*02a0*/ 	.word	0x00001f20
        /*02a4*/ 	.word	0x00000003
        /*02a8*/ 	.word	0x00000000
        /*02ac*/ 	.short	0x0101
        /*02ae*/ 	.byte	0x2e
	.zero		1


	//   ....[31]....
        /*02b0*/ 	.word	0x00001ff0
        /*02b4*/ 	.word	0x000000ff
        /*02b8*/ 	.word	0x00000000
        /*02bc*/ 	.short	0x0101
        /*02be*/ 	.byte	0x06
	.zero		1


	//   ....[32]....
        /*02c0*/ 	.word	0x00002060
        /*02c4*/ 	.word	0x000000ff
        /*02c8*/ 	.word	0x00000008
        /*02cc*/ 	.short	0x010a
        /*02ce*/ 	.byte	0x2b
	.zero		1


	//   ....[33]....
        /*02d0*/ 	.word	0x000055a0
        /*02d4*/ 	.word	0x00000000
        /*02d8*/ 	.word	0x00000000
        /*02dc*/ 	.short	0x0101
        /*02de*/ 	.byte	0x2e
	.zero		1


	//   ....[34]....
        /*02e0*/ 	.word	0x00005e90
        /*02e4*/ 	.word	0x0000000b
        /*02e8*/ 	.word	0x00000048
        /*02ec*/ 	.short	0x010a
        /*02ee*/ 	.byte	0x3f
	.zero		1


	//   ....[35]....
        /*02f0*/ 	.word	0x00006250
        /*02f4*/ 	.word	0x00000006
        /*02f8*/ 	.word	0x000000c8
        /*02fc*/ 	.short	0x0101
        /*02fe*/ 	.byte	0x3f
	.zero		1


	//   ....[36]....
        /*0300*/ 	.word	0x00006970
        /*0304*/ 	.word	0x00000007
        /*0308*/ 	.word	0x00000000
        /*030c*/ 	.short	0x010a
        /*030e*/ 	.byte	0x3f
	.zero		1


	//   ....[37]....
        /*0310*/ 	.word	0x000069f0
        /*0314*/ 	.word	0x00000006
        /*0318*/ 	.word	0x00000000
        /*031c*/ 	.short	0x010a
        /*031e*/ 	.byte	0x3f
	.zero		1


	//   ....[38]....
        /*0320*/ 	.word	0x00006a80
        /*0324*/ 	.word	0x00000007
        /*0328*/ 	.word	0x00000000
        /*032c*/ 	.short	0x010a
        /*032e*/ 	.byte	0x3f
	.zero		1


	//   ....[39]....
        /*0330*/ 	.word	0x00006b10
        /*0334*/ 	.word	0x00000006
        /*0338*/ 	.word	0x00000000
        /*033c*/ 	.short	0x010a
        /*033e*/ 	.byte	0x3f
	.zero		1


	//   ....[40]....
        /*0340*/ 	.word	0x00006ba0
        /*0344*/ 	.word	0x00000007
        /*0348*/ 	.word	0x00000000
        /*034c*/ 	.short	0x010a
        /*034e*/ 	.byte	0x3f
	.zero		1


	//   ....[41]....
        /*0350*/ 	.word	0x00006c30
        /*0354*/ 	.word	0x00000006
        /*0358*/ 	.word	0x00000000
        /*035c*/ 	.short	0x010a
        /*035e*/ 	.byte	0x3f
	.zero		1


	//   ....[42]....
        /*0360*/ 	.word	0x00006cc0
        /*0364*/ 	.word	0x00000007
        /*0368*/ 	.word	0x00000000
        /*036c*/ 	.short	0x010a
        /*036e*/ 	.byte	0x3f
	.zero		1


	//   ....[43]....
        /*0370*/ 	.word	0x00006d50
        /*0374*/ 	.word	0x00000006
        /*0378*/ 	.word	0x00000000
        /*037c*/ 	.short	0x010a
        /*037e*/ 	.byte	0x3f
	.zero		1


	//   ....[44]....
        /*0380*/ 	.word	0x00006de0
        /*0384*/ 	.word	0x00000005
        /*0388*/ 	.word	0x00000000
        /*038c*/ 	.short	0x010a
        /*038e*/ 	.byte	0x3f
	.zero		1


	//   ....[45]....
        /*0390*/ 	.word	0x00006e50
        /*0394*/ 	.word	0x00000003
        /*0398*/ 	.word	0xfffffff8
        /*039c*/ 	.short	0x010a
        /*039e*/ 	.byte	0x3f
	.zero		1


	//   ....[46]....
        /*03a0*/ 	.word	0x00006ea0
        /*03a4*/ 	.word	0x00000003
        /*03a8*/ 	.word	0x00000000
        /*03ac*/ 	.short	0x010a
        /*03ae*/ 	.byte	0x3f
	.zero		1


	//   ....[47]....
        /*03b0*/ 	.word	0x00006f00
        /*03b4*/ 	.word	0x00000004
        /*03b8*/ 	.word	0x00000000
        /*03bc*/ 	.short	0x010a
        /*03be*/ 	.byte	0x3f
	.zero		1


	//   ....[48]....
        /*03c0*/ 	.word	0x00006f60
        /*03c4*/ 	.word	0x00000003
        /*03c8*/ 	.word	0x00000008
        /*03cc*/ 	.short	0x010a
        /*03ce*/ 	.byte	0x3f
	.zero		1


	//   ....[49]....
        /*03d0*/ 	.word	0x00007030
        /*03d4*/ 	.word	0x0000000b
        /*03d8*/ 	.word	0x00000048
        /*03dc*/ 	.short	0x010a
        /*03de*/ 	.byte	0x3f
	.zero		1


	//   ....[50]....
        /*03e0*/ 	.word	0x00007100
        /*03e4*/ 	.word	0x00000007
        /*03e8*/ 	.word	0x00000000
        /*03ec*/ 	.short	0x010a
        /*03ee*/ 	.byte	0x3f
	.zero		1


	//   ....[51]....
        /*03f0*/ 	.word	0x00007150
        /*03f4*/ 	.word	0x00000006
        /*03f8*/ 	.word	0x00000000
        /*03fc*/ 	.short	0x010a
        /*03fe*/ 	.byte	0x3f
	.zero		1


	//   ....[52]....
        /*0400*/ 	.word	0x000071a0
        /*0404*/ 	.word	0x00000007
        /*0408*/ 	.word	0x00000000
        /*040c*/ 	.short	0x010a
        /*040e*/ 	.byte	0x3f
	.zero		1


	//   ....[53]....
        /*0410*/ 	.word	0x000071f0
        /*0414*/ 	.word	0x00000006
        /*0418*/ 	.word	0x00000000
        /*041c*/ 	.short	0x010a
        /*041e*/ 	.byte	0x3f
	.zero		1


	//   ....[54]....
        /*0420*/ 	.word	0x00007240
        /*0424*/ 	.word	0x00000007
        /*0428*/ 	.word	0x00000000
        /*042c*/ 	.short	0x010a
        /*042e*/ 	.byte	0x3f
	.zero		1


	//   ....[55]....
        /*0430*/ 	.word	0x00007290
        /*0434*/ 	.word	0x00000006
        /*0438*/ 	.word	0x00000000
        /*043c*/ 	.short	0x010a
        /*043e*/ 	.byte	0x3f
	.zero		1


	//   ....[56]....
        /*0440*/ 	.word	0x000072e0
        /*0444*/ 	.word	0x00000007
        /*0448*/ 	.word	0x00000000
        /*044c*/ 	.short	0x010a
        /*044e*/ 	.byte	0x3f
	.zero		1


	//   ....[57]....
        /*0450*/ 	.word	0x00007330
        /*0454*/ 	.word	0x00000006
        /*0458*/ 	.word	0x00000000
        /*045c*/ 	.short	0x010a
        /*045e*/ 	.byte	0x3f
	.zero		1


	//----- nvinfo : EIATTR_NUM_MBARRIERS
	.align		4
.L_37:
        /*0460*/ 	.byte	0x03, 0x38
        /*0462*/ 	.short	0x0018


	//----- nvinfo : EIATTR_EXIT_INSTR_OFFSETS
	.align		4
        /*0464*/ 	.byte	0x04, 0x1c
        /*0466*/ 	.short	(.L_39 - .L_38)


	//   ....[0]....
.L_38:
        /*0468*/ 	.word	0x00001250


	//   ....[1]....
        /*046c*/ 	.word	0x000012b0


	//   ....[2]....
        /*0470*/ 	.word	0x00005bc0


	//   ....[3]....
        /*0474*/ 	.word	0x00005bf0


	//   ....[4]....
        /*0478*/ 	.word	0x00006e30


	//----- nvinfo : EIATTR_MAX_THREADS
	.align		4
.L_39:
        /*047c*/ 	.byte	0x04, 0x05
        /*047e*/ 	.short	(.L_41 - .L_40)
.L_40:
        /*0480*/ 	.word	0x00000180
        /*0484*/ 	.word	0x00000001
        /*0488*/ 	.word	0x00000001


	//----- nvinfo : EIATTR_CRS_STACK_SIZE
	.align		4
.L_41:
        /*048c*/ 	.byte	0x04, 0x1e
        /*048e*/ 	.short	(.L_43 - .L_42)
.L_42:
        /*0490*/ 	.word	0x00000000


	//----- nvinfo : EIATTR_CBANK_PARAM_SIZE
	.align		4
.L_43:
        /*0494*/ 	.byte	0x03, 0x19
        /*0496*/ 	.short	0x0470


	//----- nvinfo : EIATTR_PARAM_CBANK
	.align		4
        /*0498*/ 	.byte	0x04, 0x0a
        /*049a*/ 	.short	(.L_45 - .L_44)
	.align		4
.L_44:
        /*049c*/ 	.word	index@(.nv.constant0._ZN7cutlass13device_kernelINS_4gemm6kernel13GemmUniversalIN4cute5tupleIJiiiiEEENS1_10collective13CollectiveMmaINS1_34MainloopSm90TmaGmmaWarpSpecializedILi9ENS5_IJNS4_1CILi1EEESB_SB_EEENS1_32KernelTmaWarpSpecializedPingpongEEENS5_IJNSA_ILi64EEENSA_ILi128EEENSA_ILi32EEEEEEfNS5_IJlSB_lEEEfSJ_NS4_8TiledMMAINS4_8MMA_AtomIJNS4_4SM904GMMA30MMA_64x128x8_F32TF32TF32_SS_TNILNSN_7ScaleInE1ELSP_1EEEEEENS4_6LayoutISC_NS5_IJNSA_ILi0EEEST_ST_EEEEENS5_IJNS4_10UnderscoreESW_SW_EEEEENS4_13SM90_TMA_LOADENS4_14ComposedLayoutINS4_7SwizzleILi3ELi4ELi3EEENS4_18smem_ptr_flag_bitsILi32EEENSS_INS5_IJNSA_ILi8EEESH_EEENS5_IJSH_SB_EEEEEEEvNS4_8identityESZ_S19_vS1A_EENS_8epilogue10collective6detail29Sm90TmaWarpSpecializedAdapterINS1D_15DefaultEpilogueIfSJ_SJ_NS1C_6thread17LinearCombinationIfLi1EffLNS1H_9ScaleType4KindE0ELNS_15FloatRoundStyleE2EfEENS1_15EpilogueDefaultEEEEEvvEEEEvNT_6ParamsE)
        /*04a0*/ 	.short	0x0210
        /*04a2*/ 	.short	0x0470


	//----- nvinfo : EIATTR_SW_WAR
	.align		4
.L_45:
        /*04a4*/ 	.byte	0x04, 0x36
        /*04a6*/ 	.short	(.L_47 - .L_46)
.L_46:
        /*04a8*/ 	.word	0x00000008
.L_47:


//--------------------- .nv.callgraph             --------------------------
	.section	.nv.callgraph,"",@"SHT_CUDA_CALLGRAPH"
	.align	4
	.sectionentsize	8
	.align		4
        /*0000*/ 	.word	0x00000000
	.align		4
        /*0004*/ 	.word	0xffffffff
	.align		4
        /*0008*/ 	.word	index@(_ZN7cutlass13device_kernelINS_4gemm6kernel13GemmUniversalIN4cute5tupleIJiiiiEEENS1_10collective13CollectiveMmaINS1_34MainloopSm90TmaGmmaWarpSpecializedILi9ENS5_IJNS4_1CILi1EEESB_SB_EEENS1_32KernelTmaWarpSpecializedPingpongEEENS5_IJNSA_ILi64EEENSA_ILi128EEENSA_ILi32EEEEEEfNS5_IJlSB_lEEEfSJ_NS4_8TiledMMAINS4_8MMA_AtomIJNS4_4SM904GMMA30MMA_64x128x8_F32TF32TF32_SS_TNILNSN_7ScaleInE1ELSP_1EEEEEENS4_6LayoutISC_NS5_IJNSA_ILi0EEEST_ST_EEEEENS5_IJNS4_10UnderscoreESW_SW_EEEEENS4_13SM90_TMA_LOADENS4_14ComposedLayoutINS4_7SwizzleILi3ELi4ELi3EEENS4_18smem_ptr_flag_bitsILi32EEENSS_INS5_IJNSA_ILi8EEESH_EEENS5_IJSH_SB_EEEEEEEvNS4_8identityESZ_S19_vS1A_EENS_8epilogue10collective6detail29Sm90TmaWarpSpecializedAdapterINS1D_15DefaultEpilogueIfSJ_SJ_NS1C_6thread17LinearCombinationIfLi1EffLNS1H_9ScaleType4KindE0ELNS_15FloatRoundStyleE2EfEENS1_15EpilogueDefaultEEEEEvvEEEEvNT_6ParamsE)
	.align		4
        /*000c*/ 	.word	index@(__assertfail)
	.align		4
        /*0010*/ 	.word	0x00000000
	.align		4
        /*0014*/ 	.word	0xfffffffe
	.align		4
        /*0018*/ 	.word	0x00000000
	.align		4
        /*001c*/ 	.word	0xfffffffd
	.align		4
        /*0020*/ 	.word	0x00000000
	.align		4
        /*0024*/ 	.word	0xfffffffc


//--------------------- .nv.constant4             --------------------------
	.section	.nv.constant4,"a",@progbits
	.align	8
	.align		8
.nv.constant4:
        /*0000*/ 	.dword	__assertfail
	.align		8
        /*0008*/ 	.dword	__unnamed_1
	.align		8
        /*0010*/ 	.dword	_ZN40_INTERNAL_bc939a6c_4_k_cu_03d5b8ab_180614cuda3std3__45__cpo5beginE
	.align		8
        /*0018*/ 	.dword	_ZN40_INTERNAL_bc939a6c_4_k_cu_03d5b8ab_180614cuda3std3__45__cpo3endE
	.align		8
        /*0020*/ 	.dword	_ZN40_INTERNAL_bc939a6c_4_k_cu_03d5b8ab_180614cuda3std3__45__cpo6cbeginE
	.align		8
        /*0028*/ 	.dword	_ZN40_INTERNAL_bc939a6c_4_k_cu_03d5b8ab_180614cuda3std3__45__cpo4cendE
	.align		8
        /*0030*/ 	.dword	_ZN40_INTERNAL_bc939a6c_4_k_cu_03d5b8ab_180614cuda3std3__442_GLOBAL__N__bc939a6c_4_k_cu_03d5b8ab_180616ignoreE
	.align		8
        /*0038*/ 	.dword	_ZN40_INTERNAL_bc939a6c_4_k_cu_03d5b8ab_180614cuda3std3__419piecewise_constructE
	.align		8
        /*0040*/ 	.dword	_ZN40_INTERNAL_bc939a6c_4_k_cu_03d5b8ab_180614cuda3std3__48in_placeE
	.align		8
        /*0048*/ 	.dword	_ZN40_INTERNAL_bc939a6c_4_k_cu_03d5b8ab_180614cuda3std6ranges3__45__cpo4swapE
	.align		8
        /*0050*/ 	.dword	_ZN40_INTERNAL_bc939a6c_4_k_cu_03d5b8ab_180614cuda3std6ranges3__45__cpo9iter_moveE
	.align		8
        /*0058*/ 	.dword	_ZN40_INTERNAL_bc939a6c_4_k_cu_03d5b8ab_180614cute7productE
	.align		8
        /*0060*/ 	.dword	_ZN40_INTERNAL_bc939a6c_4_k_cu_03d5b8ab_180614cute1_E
	.align		8
        /*0068*/ 	.dword	$str$22
	.align		8
        /*0070*/ 	.dword	$str$23


//--------------------- .text._ZN7cutlass13device_kernelINS_4gemm6kernel13GemmUniversalIN4cute5tupleIJiiiiEEENS1_10collective13CollectiveMmaINS1_34MainloopSm90TmaGmmaWarpSpecializedILi9ENS5_IJNS4_1CILi1EEESB_SB_EEENS1_32KernelTmaWarpSpecializedPingpongEEENS5_IJNSA_ILi64EEENSA_ILi128EEENSA_ILi32EEEEEEfNS5_IJlSB_lEEEfSJ_NS4_8TiledMMAINS4_8MMA_AtomIJNS4_4SM904GMMA30MMA_64x128x8_F32TF32TF32_SS_TNILNSN_7ScaleInE1ELSP_1EEEEEENS4_6LayoutISC_NS5_IJNSA_ILi0EEEST_ST_EEEEENS5_IJNS4_10UnderscoreESW_SW_EEEEENS4_13SM90_TMA_LOADENS4_14ComposedLayoutINS4_7SwizzleILi3ELi4ELi3EEENS4_18smem_ptr_flag_bitsILi32EEENSS_INS5_IJNSA_ILi8EEESH_EEENS5_IJSH_SB_EEEEEEEvNS4_8identityESZ_S19_vS1A_EENS_8epilogue10collective6detail29Sm90TmaWarpSpecializedAdapterINS1D_15DefaultEpilogueIfSJ_SJ_NS1C_6thread17LinearCombinationIfLi1EffLNS1H_9ScaleType4KindE0ELNS_15FloatRoundStyleE2EfEENS1_15EpilogueDefaultEEEEEvvEEEEvNT_6ParamsE --------------------------
	.section	.text._ZN7cutlass13device_kernelINS_4gemm6kernel13GemmUniversalIN4cute5tupleIJiiiiEEENS1_10collective13CollectiveMmaINS1_34MainloopSm90TmaGmmaWarpSpecializedILi9ENS5_IJNS4_1CILi1EEESB_SB_EEENS1_32KernelTmaWarpSpecializedPingpongEEENS5_IJNSA_ILi64EEENSA_ILi128EEENSA_ILi32EEEEEEfNS5_IJlSB_lEEEfSJ_NS4_8TiledMMAINS4_8MMA_AtomIJNS4_4SM904GMMA30MMA_64x128x8_F32TF32TF32_SS_TNILNSN_7ScaleInE1ELSP_1EEEEEENS4_6LayoutISC_NS5_IJNSA_ILi0EEEST_ST_EEEEENS5_IJNS4_10UnderscoreESW_SW_EEEEENS4_13SM90_TMA_LOADENS4_14ComposedLayoutINS4_7SwizzleILi3ELi4ELi3EEENS4_18smem_ptr_flag_bitsILi32EEENSS_INS5_IJNSA_ILi8EEESH_EEENS5_IJSH_SB_EEEEEEEvNS4_8identityESZ_S19_vS1A_EENS_8epilogue10collective6detail29Sm90TmaWarpSpecializedAdapterINS1D_15DefaultEpilogueIfSJ_SJ_NS1C_6thread17LinearCombinationIfLi1EffLNS1H_9ScaleType4KindE0ELNS_15FloatRoundStyleE2EfEENS1_15EpilogueDefaultEEEEEvvEEEEvNT_6ParamsE,"ax",@progbits
	.align	128
.text._ZN7cutlass13device_kernelINS_4gemm6kernel13GemmUniversalIN4cute5tupleIJiiiiEEENS1_10collective13CollectiveMmaINS1_34MainloopSm90TmaGmmaWarpSpecializedILi9ENS5_IJNS4_1CILi1EEESB_SB_EEENS1_32KernelTmaWarpSpecializedPingpongEEENS5_IJNSA_ILi64EEENSA_ILi128EEENSA_ILi32EEEEEEfNS5_IJlSB_lEEEfSJ_NS4_8TiledMMAINS4_8MMA_AtomIJNS4_4SM904GMMA30MMA_64x128x8_F32TF32TF32_SS_TNILNSN_7ScaleInE1ELSP_1EEEEEENS4_6LayoutISC_NS5_IJNSA_ILi0EEEST_ST_EEEEENS5_IJNS4_10UnderscoreESW_SW_EEEEENS4_13SM90_TMA_LOADENS4_14ComposedLayoutINS4_7SwizzleILi3ELi4ELi3EEENS4_18smem_ptr_flag_bitsILi32EEENSS_INS5_IJNSA_ILi8EEESH_EEENS5_IJSH_SB_EEEEEEEvNS4_8identityESZ_S19_vS1A_EENS_8epilogue10collective6detail29Sm90TmaWarpSpecializedAdapterINS1D_15DefaultEpilogueIfSJ_SJ_NS1C_6thread17LinearCombinationIfLi1EffLNS1H_9ScaleType4KindE0ELNS_15FloatRoundStyleE2EfEENS1_15EpilogueDefaultEEEEEvvEEEEvNT_6ParamsE:
        .type           _ZN7cutlass13device_kernelINS_4gemm6kernel13GemmUniversalIN4cute5tupleIJiiiiEEENS1_10collective13CollectiveMmaINS1_34MainloopSm90TmaGmmaWarpSpecializedILi9ENS5_IJNS4_1CILi1EEESB_SB_EEENS1_32KernelTmaWarpSpecializedPingpongEEENS5_IJNSA_ILi64EEENSA_ILi128EEENSA_ILi32EEEEEEfNS5_IJlSB_lEEEfSJ_NS4_8TiledMMAINS4_8MMA_AtomIJNS4_4SM904GMMA30MMA_64x128x8_F32TF32TF32_SS_TNILNSN_7ScaleInE1ELSP_1EEEEEENS4_6LayoutISC_NS5_IJNSA_ILi0EEEST_ST_EEEEENS5_IJNS4_10UnderscoreESW_SW_EEEEENS4_13SM90_TMA_LOADENS4_14ComposedLayoutINS4_7SwizzleILi3ELi4ELi3EEENS4_18smem_ptr_flag_bitsILi32EEENSS_INS5_IJNSA_ILi8EEESH_EEENS5_IJSH_SB_EEEEEEEvNS4_8identityESZ_S19_vS1A_EENS_8epilogue10collective6detail29Sm90TmaWarpSpecializedAdapterINS1D_15DefaultEpilogueIfSJ_SJ_NS1C_6thread17LinearCombinationIfLi1EffLNS1H_9ScaleType4KindE0ELNS_15FloatRoundStyleE2EfEENS1_15EpilogueDefaultEEEEEvvEEEEvNT_6ParamsE,@function
        .size           _ZN7cutlass13device_kernelINS_4gemm6kernel13GemmUniversalIN4cute5tupleIJiiiiEEENS1_10collective13CollectiveMmaINS1_34MainloopSm90TmaGmmaWarpSpecializedILi9ENS5_IJNS4_1CILi1EEESB_SB_EEENS1_32KernelTmaWarpSpecializedPingpongEEENS5_IJNSA_ILi64EEENSA_ILi128EEENSA_ILi32EEEEEEfNS5_IJlSB_lEEEfSJ_NS4_8TiledMMAINS4_8MMA_AtomIJNS4_4SM904GMMA30MMA_64x128x8_F32TF32TF32_SS_TNILNSN_7ScaleInE1ELSP_1EEEEEENS4_6LayoutISC_NS5_IJNSA_ILi0EEEST_ST_EEEEENS5_IJNS4_10UnderscoreESW_SW_EEEEENS4_13SM90_TMA_LOADENS4_14ComposedLayoutINS4_7SwizzleILi3ELi4ELi3EEENS4_18smem_ptr_flag_bitsILi32EEENSS_INS5_IJNSA_ILi8EEESH_EEENS5_IJSH_SB_EEEEEEEvNS4_8identityESZ_S19_vS1A_EENS_8epilogue10collective6detail29Sm90TmaWarpSpecializedAdapterINS1D_15DefaultEpilogueIfSJ_SJ_NS1C_6thread17LinearCombinationIfLi1EffLNS1H_9ScaleType4KindE0ELNS_15FloatRoundStyleE2EfEENS1_15EpilogueDefaultEEEEEvvEEEEvNT_6ParamsE,(.L_x_208 - _ZN7cutlass13device_kernelINS_4gemm6kernel13GemmUniversalIN4cute5tupleIJiiiiEEENS1_10collective13CollectiveMmaINS1_34MainloopSm90TmaGmmaWarpSpecializedILi9ENS5_IJNS4_1CILi1EEESB_SB_EEENS1_32KernelTmaWarpSpecializedPingpongEEENS5_IJNSA_ILi64EEENSA_ILi128EEENSA_ILi32EEEEEEfNS5_IJlSB_lEEEfSJ_NS4_8TiledMMAINS4_8MMA_AtomIJNS4_4SM904GMMA30MMA_64x128x8_F32TF32TF32_SS_TNILNSN_7ScaleInE1ELSP_1EEEEEENS4_6LayoutISC_NS5_IJNSA_ILi0EEEST_ST_EEEEENS5_IJNS4_10UnderscoreESW_SW_EEEEENS4_13SM90_TMA_LOADENS4_14ComposedLayoutINS4_7SwizzleILi3ELi4ELi3EEENS4_18smem_ptr_flag_bitsILi32EEENSS_INS5_IJNSA_ILi8EEESH_EEENS5_IJSH_SB_EEEEEEEvNS4_8identityESZ_S19_vS1A_EENS_8epilogue10collective6detail29Sm90TmaWarpSpecializedAdapterINS1D_15DefaultEpilogueIfSJ_SJ_NS1C_6thread17LinearCombinationIfLi1EffLNS1H_9ScaleType4KindE0ELNS_15FloatRoundStyleE2EfEENS1_15EpilogueDefaultEEEEEvvEEEEvNT_6ParamsE)
        .other          _ZN7cutlass13device_kernelINS_4gemm6kernel13GemmUniversalIN4cute5tupleIJiiiiEEENS1_10collective13CollectiveMmaINS1_34MainloopSm90TmaGmmaWarpSpecializedILi9ENS5_IJNS4_1CILi1EEESB_SB_EEENS1_32KernelTmaWarpSpecializedPingpongEEENS5_IJNSA_ILi64EEENSA_ILi128EEENSA_ILi32EEEEEEfNS5_IJlSB_lEEEfSJ_NS4_8TiledMMAINS4_8MMA_AtomIJNS4_4SM904GMMA30MMA_64x128x8_F32TF32TF32_SS_TNILNSN_7ScaleInE1ELSP_1EEEEEENS4_6LayoutISC_NS5_IJNSA_ILi0EEEST_ST_EEEEENS5_IJNS4_10UnderscoreESW_SW_EEEEENS4_13SM90_TMA_LOADENS4_14ComposedLayoutINS4_7SwizzleILi3ELi4ELi3EEENS4_18smem_ptr_flag_bitsILi32EEENSS_INS5_IJNSA_ILi8EEESH_EEENS5_IJSH_SB_EEEEEEEvNS4_8identityESZ_S19_vS1A_EENS_8epilogue10collective6detail29Sm90TmaWarpSpecializedAdapterINS1D_15DefaultEpilogueIfSJ_SJ_NS1C_6thread17LinearCombinationIfLi1EffLNS1H_9ScaleType4KindE0ELNS_15FloatRoundStyleE2EfEENS1_15EpilogueDefaultEEEEEvvEEEEvNT_6ParamsE,@"STO_CUDA_ENTRY STV_DEFAULT"
_ZN7cutlass13device_kernelINS_4gemm6kernel13GemmUniversalIN4cute5tupleIJiiiiEEENS1_10collective13CollectiveMmaINS1_34MainloopSm90TmaGmmaWarpSpecializedILi9ENS5_IJNS4_1CILi1EEESB_SB_EEENS1_32KernelTmaWarpSpecializedPingpongEEENS5_IJNSA_ILi64EEENSA_ILi128EEENSA_ILi32EEEEEEfNS5_IJlSB_lEEEfSJ_NS4_8TiledMMAINS4_8MMA_AtomIJNS4_4SM904GMMA30MMA_64x128x8_F32TF32TF32_SS_TNILNSN_7ScaleInE1ELSP_1EEEEEENS4_6LayoutISC_NS5_IJNSA_ILi0EEEST_ST_EEEEENS5_IJNS4_10UnderscoreESW_SW_EEEEENS4_13SM90_TMA_LOADENS4_14ComposedLayoutINS4_7SwizzleILi3ELi4ELi3EEENS4_18smem_ptr_flag_bitsILi32EEENSS_INS5_IJNSA_ILi8EEESH_EEENS5_IJSH_SB_EEEEEEEvNS4_8identityESZ_S19_vS1A_EENS_8epilogue10collective6detail29Sm90TmaWarpSpecializedAdapterINS1D_15DefaultEpilogueIfSJ_SJ_NS1C_6thread17LinearCombinationIfLi1EffLNS1H_9ScaleType4KindE0ELNS_15FloatRoundStyleE2EfEENS1_15EpilogueDefaultEEEEEvvEEEEvNT_6ParamsE:
[----:B------:R-:W0:Y:S02]  /*0000*/  LDC R1, c[0x0][0x28] ;  /* 0x00000a00ff017b82 */ /* 0x000e240000000800 */
[----:B0-----:R-:W-:Y:S01]  /*0010*/  VIADD R1, R1, 0xfffffff8 ;  /* 0xfffffff801017836 */ /* 0x001fe20000000000 */
[----:B------:R-:W0:Y:S01]  /*0020*/  S2R R4, SR_TID.X ;  /* 0x0000000000047919 */ /* 0x000e220000002100 */
[----:B------:R-:W-:Y:S01]  /*0030*/  ELECT P0, URZ, PT ;  /* 0x00000000003f782f */ /* 0x000fe20003800000 */
[----:B------:R-:W-:Y:S01]  /*0040*/  BSSY B0, `(.L_x_0) ;  /* 0x000000f000007945 */ /* 0x000fe20003800000 */
[--C-:B0-----:R-:W-:Y:S02]  /*0050*/  SHF.R.U32.HI R0, RZ, 0x5, R4.reuse ;  /* 0x00000005ff007819 */ /* 0x101fe40000011604 */
[----:B------:R-:W-:-:S03]  /*0060*/  SHF.R.U32.HI R5, RZ, 0x7, R4 ;  /* 0x00000007ff057819 */ /* 0x000fc60000011604 */
[----:B------:R-:W0:Y:S04]  /*0070*/  SHFL.IDX PT, R2, R0, RZ, 0x1f ;  /* 0x00001fff00027589 */ /* 0x000e2800000e0000 */
[----:B------:R1:W2:Y:S01]  /*0080*/  SHFL.IDX PT, R7, R5, RZ, 0x1f ;  /* 0x00001fff05077589 */ /* 0x0002a200000e0000 */
[----:B0-----:R-:W-:-:S13]  /*0090*/  ISETP.NE.OR P0, PT, R2, RZ, !P0 ;  /* 0x000000ff0200720c */ /* 0x001fda0004705670 */
[----:B-12---:R-:W-:Y:S05]  /*00a0*/  @P0 BRA `(.L_x_1) ;  /* 0x0000000000200947 */ /* 0x006fea0003800000 */
[----:B------:R-:W-:Y:S02]  /*00b0*/  ULDC.64 UR4, c[0x0][0x198] ;  /* 0x0000660000047ab9 */ /* 0x000fe40000000a00 */
[----:B------:R-:W-:Y:S02]  /*00c0*/  UIADD3 UR6, UP0, UR4, 0xf0, URZ ;  /* 0x000000f004067890 */ /* 0x000fe4000ff1e03f */
[----:B------:R-:W-:Y:S02]  /*00d0*/  UIADD3 UR4, UP1, UR4, 0x1f0, URZ ;  /* 0x000001f004047890 */ /* 0x000fe4000ff3e03f */
[----:B------:R-:W-:Y:S02]  /*00e0*/  UIADD3.X UR7, URZ, UR5, URZ, UP0, !UPT ;  /* 0x000000053f077290 */ /* 0x000fe400087fe43f */
[----:B------:R-:W-:-:S07]  /*00f0*/  UIADD3.X UR5, URZ, UR5, URZ, UP1, !UPT ;  /* 0x000000053f057290 */ /* 0x000fce0008ffe43f */
[----:B------:R0:W-:Y:S02]  /*0100*/  UTMACCTL.PF [UR6] ;  /* 0x00000000060079b9 */ /* 0x0001e40008040000 */
[----:B------:R0:W-:Y:S02]  /*0110*/  UTMACCTL.PF [UR4] ;  /* 0x00000000040079b9 */ /* 0x0001e40008040000 */
[----:B0-----:R-:W-:Y:S01]  /*0120*/  NOP ;  /* 0x0000000000007918 */ /* 0x001fe20000000000 */
.L_x_1:
[----:B------:R-:W-:Y:S05]  /*0130*/  BSYNC B0 ;  /* 0x0000000000007941 */ /* 0x000fea0003800000 */
.L_x_0:
[----:B------:R-:W0:Y:S02]  /*0140*/  SHFL.IDX PT, R3, R0, RZ, 0x1f ;  /* 0x00001fff00037589 */ /* 0x000e2400000e0000 */
[----:B0-----:R-:W-:-:S13]  /*0150*/  ISETP.NE.AND P0, PT, R3, RZ, PT ;  /* 0x000000ff0300720c */ /* 0x001fda0003f05270 */
[----:B------:R-:W-:Y:S05]  /*0160*/  @P0 BRA `(.L_x_2) ;  /* 0x00000000008c0947 */ /* 0x000fea0003800000 */
[----:B------:R-:W-:Y:S01]  /*0170*/  ELECT P0, URZ, PT ;  /* 0x00000000003f782f */ /* 0x000fe20003800000 */
[----:B------:R-:W-:-:S12]  /*0180*/  BSSY B0, `(.L_x_2) ;  /* 0x0000021000007945 */ /* 0x000fd80003800000 */
[----:B------:R-:W-:Y:S05]  /*0190*/  @!P0 BRA `(.L_x_3) ;  /* 0x00000000007c8947 */ /* 0x000fea0003800000 */
[----:B------:R-:W0:Y:S01]  /*01a0*/  S2UR UR8, SR_CgaCtaId ;  /* 0x00000000000879c3 */ /* 0x000e220000008800 */
[----:B------:R-:W-:Y:S01]  /*01b0*/  UMOV UR4, 0x400 ;  /* 0x0000040000047882 */ /* 0x000fe20000000000 */
[----:B------:R-:W-:Y:S01]  /*01c0*/  UMOV UR5, 0x1 ;  /* 0x0000000100057882 */ /* 0x000fe20000000000 */
[----:B------:R-:W-:Y:S02]  /*01d0*/  UMOV UR6, 0x80 ;  /* 0x0000008000067882 */ /* 0x000fe40000000000 */
[----:B------:R-:W-:-:S04]  /*01e0*/  UIADD3 UR6, -UR6, 0x100000, URZ ;  /* 0x0010000006067890 */ /* 0x000fc8000fffe13f */
[----:B------:R-:W-:Y:S02]  /*01f0*/  USHF.L.U32 UR7, UR6, 0xb, URZ ;  /* 0x0000000b06077899 */ /* 0x000fe4000800063f */
[----:B------:R-:W-:Y:S02]  /*0200*/  USHF.L.U32 UR6, UR6, 0x1, URZ ;  /* 0x0000000106067899 */ /* 0x000fe4000800063f */
[----:B0-----:R-:W-:Y:S02]  /*0210*/  ULEA UR8, UR8, UR4, 0x18 ;  /* 0x0000000408087291 */ /* 0x001fe4000f8ec03f */
[----:B------:R-:W-:-:S04]  /*0220*/  UIADD3 UR4, -UR5, 0x100000, URZ ;  /* 0x0010000005047890 */ /* 0x000fc8000fffe13f */
[----:B------:R-:W-:Y:S02]  /*0230*/  USHF.L.U32 UR5, UR4, 0xb, URZ ;  /* 0x0000000b04057899 */ /* 0x000fe4000800063f */
[----:B------:R-:W-:Y:S01]  /*0240*/  USHF.L.U32 UR4, UR4, 0x1, URZ ;  /* 0x0000000104047899 */ /* 0x000fe2000800063f */
[----:B------:R-:W0:Y:S11]  /*0250*/  FENCE.VIEW.ASYNC.S ;  /* 0x00000000000073c6 */ /* 0x000e360000000000 */
[----:B0-----:R0:W1:Y:S01]  /*0260*/  SYNCS.EXCH.64 URZ, [UR8], UR4 ;  /* 0x00000004083f75b2 */ /* 0x0010620008000100 */
[----:B------:R0:W2:Y:S01]  /*0270*/  SYNCS.EXCH.64 URZ, [UR8+0x48], UR6 ;  /* 0x00004806083f75b2 */ /* 0x0000a20008000100 */
[----:B------:R0:W3:Y:S01]  /*0280*/  SYNCS.EXCH.64 URZ, [UR8+0x8], UR4 ;  /* 0x00000804083f75b2 */ /* 0x0000e20008000100 */
[----:B------:R0:W4:Y:S01]  /*0290*/  SYNCS.EXCH.64 URZ, [UR8+0x50], UR6 ;  /* 0x00005006083f75b2 */ /* 0x0001220008000100 */
[----:B------:R0:W0:Y:S01]  /*02a0*/  SYNCS.EXCH.64 URZ, [UR8+0x10], UR4 ;  /* 0x00001004083f75b2 */ /* 0x0000220008000100 */
        /* <DEDUP_REMOVED lines=13> */
[----:B------:R-:W-:Y:S01]  /*0380*/  NOP ;  /* 0x0000000000007918 */ /* 0x000fe20000000000 */
.L_x_3:
[----:B0-----:R-:W-:Y:S05]  /*0390*/  BSYNC B0 ;  /* 0x0000000000007941 */ /* 0x001fea0003800000 */
.L_x_2:
[----:B------:R-:W0:Y:S01]  /*03a0*/  SHFL.IDX PT, R6, R0, RZ, 0x1f ;  /* 0x00001fff00067589 */ /* 0x000e2200000e0000 */
[----:B------:R-:W-:Y:S01]  /*03b0*/  ELECT P0, URZ, PT ;  /* 0x00000000003f782f */ /* 0x000fe20003800000 */
[----:B------:R-:W-:Y:S01]  /*03c0*/  NOP ;  /* 0x0000000000007918 */ /* 0x000fe20000000000 */
[----:B------:R-:W-:Y:S01]  /*03d0*/  ELECT P1, URZ, PT ;  /* 0x00000000003f782f */ /* 0x000fe20003820000 */
[----:B------:R-:W5:Y:S01]  /*03e0*/  SHFL.IDX PT, R3, R0, RZ, 0x1f ;  /* 0x00001fff00037589 */ /* 0x000f6200000e0000 */
[----:B------:R-:W-:Y:S01]  /*03f0*/  UMOV UR4, 0x20 ;  /* 0x0000002000047882 */ /* 0x000fe20000000000 */
[----:B------:R-:W-:Y:S01]  /*0400*/  UMOV UR11, 0x80 ;  /* 0x00000080000b7882 */ /* 0x000fe20000000000 */
[----:B------:R-:W-:Y:S01]  /*0410*/  NOP ;  /* 0x0000000000007918 */ /* 0x000fe20000000000 */
[----:B------:R-:W1:Y:S01]  /*0420*/  SHFL.IDX PT, R5, R5, RZ, 0x1f ;  /* 0x00001fff05057589 */ /* 0x000e6200000e0000 */
[C---:B------:R-:W-:Y:S01]  /*0430*/  VIADD R31, R7.reuse, 0xffffffff ;  /* 0xffffffff071f7836 */ /* 0x040fe20000000000 */
[----:B------:R-:W-:Y:S01]  /*0440*/  ULDC.64 UR36, c[0x0][0x208] ;  /* 0x0000820000247ab9 */ /* 0x000fe20000000a00 */
[----:B------:R-:W-:-:S03]  /*0450*/  ISETP.NE.AND P2, PT, R7, RZ, PT ;  /* 0x000000ff0700720c */ /* 0x000fc60003f45270 */
[----:B------:R-:W-:Y:S02]  /*0460*/  ISETP.GE.U32.AND P3, PT, R31, 0x2, PT ;  /* 0x000000021f00780c */ /* 0x000fe40003f66070 */
[----:B0-----:R-:W-:Y:S02]  /*0470*/  ISETP.NE.OR P0, PT, R6, RZ, !P0 ;  /* 0x000000ff0600720c */ /* 0x001fe40004705670 */
[----:B-----5:R-:W-:Y:S02]  /*0480*/  ISETP.NE.OR P1, PT, R3, RZ, !P1 ;  /* 0x000000ff0300720c */ /* 0x020fe40004f25670 */
[----:B------:R-:W-:Y:S02]  /*0490*/  SHF.R.S32.HI R3, RZ, 0x1f, R2 ;  /* 0x0000001fff037819 */ /* 0x000fe40000011402 */
[----:B-1----:R-:W-:Y:S02]  /*04a0*/  R2UR UR43, R5 ;  /* 0x00000000052b72ca */ /* 0x002fe400000e0000 */
[----:B------:R-:W-:-:S05]  /*04b0*/  LEA.HI R3, R3, R2, RZ, 0x2 ;  /* 0x0000000203037211 */ /* 0x000fca00078f10ff */
[----:B------:R-:W-:Y:S01]  /*04c0*/  VOTEU.ALL UP0, P0 ;  /* 0x00000000003f7886 */ /* 0x000fe20000000000 */
[----:B------:R-:W-:Y:S01]  /*04d0*/  LOP3.LUT R3, R3, 0xfffffffc, RZ, 0xc0, !PT ;  /* 0xfffffffc03037812 */ /* 0x000fe200078ec0ff */
[----:B------:R-:W-:-:S03]  /*04e0*/  VOTEU.ALL UP1, P1 ;  /* 0x00000000003f7886 */ /* 0x000fc60000820000 */
[----:B------:R-:W0:Y:S01]  /*04f0*/  @!UP0 S2UR UR7, SR_CgaCtaId ;  /* 0x00000000000789c3 */ /* 0x000e220000008800 */
[----:B------:R-:W-:Y:S01]  /*0500*/  @!UP0 UMOV UR6, 0x400 ;  /* 0x0000040000068882 */ /* 0x000fe20000000000 */
[----:B------:R-:W-:-:S04]  /*0510*/  @!UP0 UIADD3 UR4, -UR4, 0x100000, URZ ;  /* 0x0010000004048890 */ /* 0x000fc8000fffe13f */
[----:B------:R-:W-:Y:S02]  /*0520*/  @!UP0 USHF.L.U32 UR5, UR4, 0xb, URZ ;  /* 0x0000000b04058899 */ /* 0x000fe4000800063f */
[----:B------:R-:W-:Y:S01]  /*0530*/  @!UP0 USHF.L.U32 UR4, UR4, 0x1, URZ ;  /* 0x0000000104048899 */ /* 0x000fe2000800063f */
[----:B------:R-:W-:Y:S01]  /*0540*/  IMAD.IADD R14, R2, 0x1, -R3 ;  /* 0x00000001020e7824 */ /* 0x000fe200078e0a03 */
[----:B------:R-:W-:Y:S01]  /*0550*/  @!UP1 UMOV UR9, 0x400 ;  /* 0x0000040000099882 */ /* 0x000fe20000000000 */
[----:B------:R-:W-:Y:S01]  /*0560*/  VOTEU.ALL UP2, P1 ;  /* 0x00000000003f7886 */ /* 0x000fe20000840000 */
[----:B------:R-:W-:Y:S01]  /*0570*/  VOTEU.ALL UP3, P1 ;  /* 0x00000000003f7886 */ /* 0x000fe20000860000 */
[----:B------:R-:W-:Y:S01]  /*0580*/  VOTEU.ALL UP4, P1 ;  /* 0x00000000003f7886 */ /* 0x000fe20000880000 */
[----:B------:R-:W1:Y:S01]  /*0590*/  @!UP1 S2UR UR10, SR_CgaCtaId ;  /* 0x00000000000a99c3 */ /* 0x000e620000008800 */
[----:B------:R-:W-:Y:S01]  /*05a0*/  VOTEU.ALL UP5, P1 ;  /* 0x00000000003f7886 */ /* 0x000fe200008a0000 */
[----:B------:R-:W-:-:S04]  /*05b0*/  SHF.R.S32.HI R3, RZ, 0x1f, R4 ;  /* 0x0000001fff037819 */ /* 0x000fc80000011404 */
[----:B------:R-:W-:-:S04]  /*05c0*/  LEA.HI R3, R3, R4, RZ, 0x7 ;  /* 0x0000000403037211 */ /* 0x000fc800078f38ff */
[----:B------:R-:W-:-:S05]  /*05d0*/  LOP3.LUT R3, R3, 0xffffff80, RZ, 0xc0, !PT ;  /* 0xffffff8003037812 */ /* 0x000fca00078ec0ff */
[----:B------:R-:W-:Y:S01]  /*05e0*/  IMAD.IADD R5, R4, 0x1, -R3 ;  /* 0x0000000104057824 */ /* 0x000fe200078e0a03 */
[----:B0-----:R-:W-:Y:S02]  /*05f0*/  @!UP0 ULEA UR8, UR7, UR6, 0x18 ;  /* 0x0000000607088291 */ /* 0x001fe4000f8ec03f */
[----:B------:R-:W-:-:S04]  /*0600*/  @!UP1 UIADD3 UR6, -UR11, 0x100000, URZ ;  /* 0x001000000b069890 */ /* 0x000fc8000fffe13f */
[----:B------:R-:W-:Y:S02]  /*0610*/  @!UP1 USHF.L.U32 UR7, UR6, 0xb, URZ ;  /* 0x0000000b06079899 */ /* 0x000fe4000800063f */
[----:B------:R-:W-:Y:S01]  /*0620*/  @!UP1 USHF.L.U32 UR6, UR6, 0x1, URZ ;  /* 0x0000000106069899 */ /* 0x000fe2000800063f */
[----:B------:R-:W-:Y:S01]  /*0630*/  VOTEU.ALL UP0, P0 ;  /* 0x00000000003f7886 */ /* 0x000fe20000000000 */
[----:B-1----:R-:W-:Y:S01]  /*0640*/  @!UP1 ULEA UR9, UR10, UR9, 0x18 ;  /* 0x000000090a099291 */ /* 0x002fe2000f8ec03f */
[----:B------:R-:W-:Y:S02]  /*0650*/  VOTEU.ALL UP1, P0 ;  /* 0x00000000003f7886 */ /* 0x000fe40000020000 */
[----:B------:R-:W-:Y:S01]  /*0660*/  ULDC.64 UR10, c[0x0][0x598] ;  /* 0x00016600000a7ab9 */ /* 0x000fe20000000a00 */
[----:B------:R-:W-:Y:S01]  /*0670*/  ISETP.NE.AND P0, PT, R14, 0x3, PT ;  /* 0x000000030e00780c */ /* 0x000fe20003f05270 */
[----:B------:R-:W0:Y:S02]  /*0680*/  FENCE.VIEW.ASYNC.S ;  /* 0x00000000000073c6 */ /* 0x000e240000000000 */
[----:B0-----:R0:W2:Y:S01]  /*0690*/  @!UP0 SYNCS.EXCH.64 URZ, [UR8+0xc0], UR4 ;  /* 0x0000c004083f85b2 */ /* 0x0010a20008000100 */
[----:B------:R-:W-:-:S02]  /*06a0*/  ISETP.NE.U32.AND P1, PT, RZ, UR10, PT ;  /* 0x0000000aff007c0c */ /* 0x000fc4000bf25070 */
[----:B------:R-:W-:Y:S02]  /*06b0*/  ISETP.EQ.OR P0, PT, R14, RZ, !P0 ;  /* 0x000000ff0e00720c */ /* 0x000fe40004702670 */
[----:B------:R-:W-:Y:S02]  /*06c0*/  ISETP.NE.AND.EX P1, PT, RZ, UR11, PT, P1 ;  /* 0x0000000bff007c0c */ /* 0x000fe4000bf25310 */
[----:B------:R-:W-:-:S04]  /*06d0*/  ISETP.EQ.AND P0, PT, R7, RZ, P0 ;  /* 0x000000ff0700720c */ /* 0x000fc80000702270 */
[----:B------:R-:W-:-:S04]  /*06e0*/  SEL R23, RZ, 0x1, !P0 ;  /* 0x00000001ff177807 */ /* 0x000fc80004000000 */
[----:B------:R-:W-:Y:S01]  /*06f0*/  SEL R23, R23, 0x2, P3 ;  /* 0x0000000217177807 */ /* 0x000fe20001800000 */
[----:B------:R0:W2:Y:S01]  /*0700*/  @!UP1 SYNCS.EXCH.64 URZ, [UR8+0xc8], UR4 ;  /* 0x0000c804083f95b2 */ /* 0x0000a20008000100 */
[----:B------:R-:W-:Y:S01]  /*0710*/  NOP ;  /* 0x0000000000007918 */ /* 0x000fe20000000000 */
[----:B------:R0:W2:Y:S01]  /*0720*/  @!UP2 SYNCS.EXCH.64 URZ, [UR9+0xa0], UR6 ;  /* 0x0000a006093fa5b2 */ /* 0x0000a20008000100 */
[----:B------:R0:W2:Y:S01]  /*0730*/  @!UP3 SYNCS.EXCH.64 URZ, [UR9+0xa8], UR6 ;  /* 0x0000a806093fb5b2 */ /* 0x0000a20008000100 */
[----:B------:R0:W2:Y:S01]  /*0740*/  @!UP4 SYNCS.EXCH.64 URZ, [UR9+0xb0], UR6 ;  /* 0x0000b006093fc5b2 */ /* 0x0000a20008000100 */
[----:B------:R0:W2:Y:S01]  /*0750*/  @!UP5 SYNCS.EXCH.64 URZ, [UR9+0xb8], UR6 ;  /* 0x0000b806093fd5b2 */ /* 0x0000a20008000100 */
[----:B------:R-:W-:Y:S01]  /*0760*/  NOP ;  /* 0x0000000000007918 */ /* 0x000fe20000000000 */
[----:B--234-:R-:W-:Y:S06]  /*0770*/  BAR.SYNC.DEFER_BLOCKING 0x0 ;  /* 0x0000000000007b1d */ /* 0x01cfec0000010000 */
[----:B0-----:R-:W-:Y:S05]  /*0780*/  @!P1 BRA `(.L_x_4) ;  /* 0x00000000001c9947 */ /* 0x001fea0003800000 */
[----:B------:R-:W0:Y:S02]  /*0790*/  LDC.64 R2, c[0x0][0x598] ;  /* 0x00016600ff027b82 */ /* 0x000e240000000a00 */
[----:B0-----:R-:W2:Y:S02]  /*07a0*/  LDG.E.64 R2, desc[UR36][R2.64] ;  /* 0x0000002402027981 */ /* 0x001ea4000c1e1b00 */
[----:B--2---:R-:W-:-:S04]  /*07b0*/  ISETP.NE.U32.AND P0, PT, R2, RZ, PT ;  /* 0x000000ff0200720c */ /* 0x004fc80003f05070 */
[----:B------:R-:W-:-:S13]  /*07c0*/  ISETP.NE.AND.EX P0, PT, R3, RZ, PT, P0 ;  /* 0x000000ff0300720c */ /* 0x000fda0003f05300 */
[----:B------:R-:W-:Y:S05]  /*07d0*/  @!P0 BRA `(.L_x_4) ;  /* 0x0000000000088947 */ /* 0x000fea0003800000 */
[----:B------:R1:W5:Y:S01]  /*07e0*/  LD.E R88, desc[UR36][R2.64] ;  /* 0x0000002402587980 */ /* 0x000362000c101900 */
[----:B------:R-:W-:Y:S05]  /*07f0*/  BRA `(.L_x_5) ;  /* 0x0000000000247947 */ /* 0x000fea0003800000 */
.L_x_4:
[----:B------:R-:W-:Y:S02]  /*0800*/  ULDC.64 UR4, c[0x0][0x588] ;  /* 0x0001620000047ab9 */ /* 0x000fe40000000a00 */
[----:B------:R-:W-:-:S04]  /*0810*/  ISETP.NE.U32.AND P0, PT, RZ, UR4, PT ;  /* 0x00000004ff007c0c */ /* 0x000fc8000bf05070 */
[----:B------:R-:W-:-:S13]  /*0820*/  ISETP.NE.AND.EX P0, PT, RZ, UR5, PT, P0 ;  /* 0x00000005ff007c0c */ /* 0x000fda000bf05300 */
[----:B------:R-:W-:Y:S05]  /*0830*/  @!P0 BRA `(.L_x_6) ;  /* 0x00000000000c8947 */ /* 0x000fea0003800000 */
[----:B------:R-:W0:Y:S02]  /*0840*/  LDC.64 R88, c[0x0][0x588] ;  /* 0x00016200ff587b82 */ /* 0x000e240000000a00 */
[----:B0-----:R0:W5:Y:S01]  /*0850*/  LDG.E R88, desc[UR36][R88.64] ;  /* 0x0000002458587981 */ /* 0x001162000c1e1900 */
[----:B------:R-:W-:Y:S05]  /*0860*/  BRA `(.L_x_5) ;  /* 0x0000000000087947 */ /* 0x000fea0003800000 */
.L_x_6:
[----:B------:R-:W-:Y:S02]  /*0870*/  ULDC UR4, c[0x0][0x580] ;  /* 0x0001600000047ab9 */ /* 0x000fe40000000800 */
[----:B------:R-:W-:-:S07]  /*0880*/  IMAD.U32 R88, RZ, RZ, UR4 ;  /* 0x00000004ff587e24 */ /* 0x000fce000f8e00ff */
.L_x_5:
[----:B------:R-:W-:Y:S02]  /*0890*/  ULDC.64 UR4, c[0x0][0x5a0] ;  /* 0x0001680000047ab9 */ /* 0x000fe40000000a00 */
[----:B------:R-:W-:-:S04]  /*08a0*/  ISETP.NE.U32.AND P0, PT, RZ, UR4, PT ;  /* 0x00000004ff007c0c */ /* 0x000fc8000bf05070 */
[----:B------:R-:W-:-:S13]  /*08b0*/  ISETP.NE.AND.EX P0, PT, RZ, UR5, PT, P0 ;  /* 0x00000005ff007c0c */ /* 0x000fda000bf05300 */
[----:B------:R-:W-:Y:S05]  /*08c0*/  @!P0 BRA `(.L_x_7) ;  /* 0x00000000001c8947 */ /* 0x000fea0003800000 */
[----:B-1----:R-:W1:Y:S02]  /*08d0*/  LDC.64 R2, c[0x0][0x5a0] ;  /* 0x00016800ff027b82 */ /* 0x002e640000000a00 */
[----:B-1----:R-:W2:Y:S02]  /*08e0*/  LDG.E.64 R2, desc[UR36][R2.64] ;  /* 0x0000002402027981 */ /* 0x002ea4000c1e1b00 */
[----:B--2---:R-:W-:-:S04]  /*08f0*/  ISETP.NE.U32.AND P0, PT, R2, RZ, PT ;  /* 0x000000ff0200720c */ /* 0x004fc80003f05070 */
[----:B------:R-:W-:-:S13]  /*0900*/  ISETP.NE.AND.EX P0, PT, R3, RZ, PT, P0 ;  /* 0x000000ff0300720c */ /* 0x000fda0003f05300 */
[----:B------:R-:W-:Y:S05]  /*0910*/  @!P0 BRA `(.L_x_7) ;  /* 0x0000000000088947 */ /* 0x000fea0003800000 */
[----:B0-----:R2:W5:Y:S01]  /*0920*/  LD.E R89, desc[UR36][R2.64] ;  /* 0x0000002402597980 */ /* 0x001562000c101900 */
[----:B------:R-:W-:Y:S05]  /*0930*/  BRA `(.L_x_8) ;  /* 0x0000000000247947 */ /* 0x000fea0003800000 */
.L_x_7:
[----:B------:R-:W-:Y:S02]  /*0940*/  ULDC.64 UR4, c[0x0][0x590] ;  /* 0x0001640000047ab9 */ /* 0x000fe40000000a00 */
[----:B------:R-:W-:-:S04]  /*0950*/  ISETP.NE.U32.AND P0, PT, RZ, UR4, PT ;  /* 0x00000004ff007c0c */ /* 0x000fc8000bf05070 */
[----:B------:R-:W-:-:S13]  /*0960*/  ISETP.NE.AND.EX P0, PT, RZ, UR5, PT, P0 ;  /* 0x00000005ff007c0c */ /* 0x000fda000bf05300 */
[----:B------:R-:W-:Y:S05]  /*0970*/  @!P0 BRA `(.L_x_9) ;  /* 0x00000000000c8947 */ /* 0x000fea0003800000 */
[----:B-1----:R-:W0:Y:S02]  /*0980*/  LDC.64 R2, c[0x0][0x590] ;  /* 0x00016400ff027b82 */ /* 0x002e240000000a00 */
[----:B0-----:R0:W5:Y:S01]  /*0990*/  LDG.E R89, desc[UR36][R2.64] ;  /* 0x0000002402597981 */ /* 0x001162000c1e1900 */
[----:B------:R-:W-:Y:S05]  /*09a0*/  BRA `(.L_x_8) ;  /* 0x0000000000087947 */ /* 0x000fea0003800000 */
.L_x_9:
[----:B------:R-:W-:Y:S02]  /*09b0*/  ULDC UR4, c[0x0][0x584] ;  /* 0x0001610000047ab9 */ /* 0x000fe40000000800 */
[----:B0-----:R-:W-:-:S07]  /*09c0*/  IMAD.U32 R89, RZ, RZ, UR4 ;  /* 0x00000004ff597e24 */ /* 0x001fce000f8e00ff */
.L_x_8:
[----:B012---:R-:W0:Y:S01]  /*09d0*/  LDC R2, c[0x0][0x65c] ;  /* 0x00019700ff027b82 */ /* 0x007e220000000800 */
[----:B------:R-:W1:Y:S01]  /*09e0*/  S2R R15, SR_CTAID.Y ;  /* 0x00000000000f7919 */ /* 0x000e620000002600 */
[----:B------:R-:W-:Y:S01]  /*09f0*/  ULDC UR6, c[0x0][0x28c] ;  /* 0x0000a30000067ab9 */ /* 0x000fe20000000800 */
[----:B------:R-:W-:Y:S01]  /*0a00*/  ISETP.NE.AND P0, PT, R7, 0x2, PT ;  /* 0x000000020700780c */ /* 0x000fe20003f05270 */
[----:B------:R-:W-:Y:S01]  /*0a10*/  UIADD3 UR6, UR6, 0x1f, URZ ;  /* 0x0000001f06067890 */ /* 0x000fe2000fffe03f */
[----:B------:R-:W2:Y:S01]  /*0a20*/  S2R R6, SR_CTAID.X ;  /* 0x0000000000067919 */ /* 0x000ea20000002500 */
[----:B------:R-:W-:Y:S01]  /*0a30*/  UMOV UR38, URZ ;  /* 0x0000003f00267c82 */ /* 0x000fe20008000000 */
[----:B------:R-:W-:Y:S01]  /*0a40*/  UMOV UR39, URZ ;  /* 0x0000003f00277c82 */ /* 0x000fe20008000000 */
[----:B------:R-:W-:Y:S01]  /*0a50*/  USHF.R.S32.HI UR7, URZ, 0x1f, UR6 ;  /* 0x0000001f3f077899 */ /* 0x000fe20008011406 */
[----:B------:R-:W-:-:S03]  /*0a60*/  ULDC.64 UR8, c[0x0][0x650] ;  /* 0x0001940000087ab9 */ /* 0x000fc60000000a00 */
[----:B------:R-:W-:-:S04]  /*0a70*/  ULEA.HI UR7, UR7, UR6, URZ, 0x5 ;  /* 0x0000000607077291 */ /* 0x000fc8000f8f283f */
[----:B------:R-:W-:Y:S01]  /*0a80*/  USHF.R.S32.HI UR40, URZ, 0x5, UR7 ;  /* 0x000000053f287899 */ /* 0x000fe20008011407 */
[----:B0-----:R-:W-:-:S13]  /*0a90*/  ISETP.NE.AND P1, PT, R2, 0x1, PT ;  /* 0x000000010200780c */ /* 0x001fda0003f25270 */
[----:B------:R-:W2:Y:S01]  /*0aa0*/  @P1 LDC R17, c[0x0][0x10] ;  /* 0x00000400ff111b82 */ /* 0x000ea20000000800 */
[----:B-1----:R-:W-:Y:S02]  /*0ab0*/  @P1 IMAD.MOV.U32 R8, RZ, RZ, R15 ;  /* 0x000000ffff081224 */ /* 0x002fe400078e000f */
[----:B------:R-:W-:Y:S02]  /*0ac0*/  @P1 IMAD.MOV.U32 R9, RZ, RZ, RZ ;  /* 0x000000ffff091224 */ /* 0x000fe400078e00ff */
[----:B------:R-:W-:-:S03]  /*0ad0*/  @P1 IMAD.MOV.U32 R7, RZ, RZ, RZ ;  /* 0x000000ffff071224 */ /* 0x000fc600078e00ff */
[----:B------:R-:W0:Y:S01]  /*0ae0*/  @!P1 LDC R3, c[0x0][0xc] ;  /* 0x00000300ff039b82 */ /* 0x000e220000000800 */
[----:B------:R-:W-:Y:S01]  /*0af0*/  ULDC UR4, c[0x0][0xc] ;  /* 0x0000030000047ab9 */ /* 0x000fe20000000800 */
[----:B------:R-:W-:Y:S02]  /*0b00*/  ULDC UR5, c[0x0][0x10] ;  /* 0x0000040000057ab9 */ /* 0x000fe40000000800 */
[----:B------:R-:W-:-:S04]  /*0b10*/  UIMAD.WIDE.U32 UR4, UR4, UR5, URZ ;  /* 0x00000005040472a5 */ /* 0x000fc8000f8e003f */
[----:B------:R-:W1:Y:S01]  /*0b20*/  LDC R0, c[0x0][0x14] ;  /* 0x00000500ff007b82 */ /* 0x000e620000000800 */
[----:B--2---:R-:W-:-:S04]  /*0b30*/  @P1 IMAD.WIDE.U32 R16, R6, R17, R8 ;  /* 0x0000001106101225 */ /* 0x004fc800078e0008 */
[----:B------:R-:W-:Y:S02]  /*0b40*/  @P1 IMAD.IADD R17, R17, 0x1, R7 ;  /* 0x0000000111111824 */ /* 0x000fe400078e0207 */
[----:B------:R-:W-:Y:S02]  /*0b50*/  IMAD.MOV.U32 R7, RZ, RZ, RZ ;  /* 0x000000ffff077224 */ /* 0x000fe400078e00ff */
[----:B0-----:R-:W-:-:S04]  /*0b60*/  @!P1 IMAD.WIDE.U32 R8, R3, R15, R6 ;  /* 0x0000000f03089225 */ /* 0x001fc800078e0006 */
[----:B------:R-:W-:Y:S02]  /*0b70*/  @!P1 IMAD.MOV.U32 R16, RZ, RZ, R8 ;  /* 0x000000ffff109224 */ /* 0x000fe400078e0008 */
[----:B-1----:R-:W-:-:S04]  /*0b80*/  IMAD.WIDE.U32 R10, R0, UR4, RZ ;  /* 0x00000004000a7c25 */ /* 0x002fc8000f8e00ff */
[----:B------:R-:W-:Y:S01]  /*0b90*/  IMAD R3, R0, UR5, RZ ;  /* 0x0000000500037c24 */ /* 0x000fe2000f8e02ff */
[----:B------:R0:W-:Y:S01]  /*0ba0*/  STL.64 [R1], R10 ;  /* 0x0000000a01007387 */ /* 0x0001e20000100a00 */
[----:B------:R-:W-:Y:S02]  /*0bb0*/  @!P1 IMAD.MOV.U32 R17, RZ, RZ, R9 ;  /* 0x000000ffff119224 */ /* 0x000fe400078e0009 */
[----:B------:R-:W-:Y:S01]  /*0bc0*/  IMAD.IADD R0, R11, 0x1, R3 ;  /* 0x000000010b007824 */ /* 0x000fe200078e0203 */
[----:B------:R-:W-:Y:S06]  /*0bd0*/  @P0 BRA `(.L_x_10) ;  /* 0x0000000000200947 */ /* 0x000fec0003800000 */
[----:B------:R-:W-:Y:S01]  /*0be0*/  UISETP.GE.U32.AND UP0, UPT, UR40, 0x9, UPT ;  /* 0x000000092800788c */ /* 0x000fe2000bf06070 */
[----:B------:R-:W-:Y:S01]  /*0bf0*/  IADD3 R16, P0, R16, R10, RZ ;  /* 0x0000000a10107210 */ /* 0x000fe20007f1e0ff */
[----:B------:R-:W-:Y:S01]  /*0c00*/  UIMAD.WIDE.U32 UR4, UR40, 0x38e38e39, URZ ;  /* 0x38e38e39280478a5 */ /* 0x000fe2000f8e003f */
[----:B------:R-:W-:-:S03]  /*0c10*/  UMOV UR39, URZ ;  /* 0x0000003f00277c82 */ /* 0x000fc60008000000 */
[----:B------:R-:W-:Y:S01]  /*0c20*/  USHF.R.U32.HI UR4, URZ, 0x1, UR5 ;  /* 0x000000013f047899 */ /* 0x000fe20008011605 */
[----:B------:R-:W-:-:S03]  /*0c30*/  IMAD.X R17, R0, 0x1, R17, P0 ;  /* 0x0000000100117824 */ /* 0x000fc600000e0611 */
[----:B------:R-:W-:Y:S02]  /*0c40*/  UIMAD UR38, UR4, -0x9, UR40 ;  /* 0xfffffff7042678a4 */ /* 0x000fe4000f8e0228 */
[----:B------:R-:W-:-:S12]  /*0c50*/  @UP0 ULOP3.LUT UR39, UR4, 0x1, URZ, 0xc0, !UPT ;  /* 0x0000000104270892 */ /* 0x000fd8000f8ec03f */
.L_x_10:
[----:B------:R-:W-:Y:S01]  /*0c60*/  ISETP.GE.U32.AND P0, PT, R16, UR8, PT ;  /* 0x0000000810007c0c */ /* 0x000fe2000bf06070 */
[----:B------:R-:W-:Y:S01]  /*0c70*/  IMAD.MOV.U32 R22, RZ, RZ, -0x1 ;  /* 0xffffffffff167424 */ /* 0x000fe200078e00ff */
[----:B------:R-:W-:Y:S01]  /*0c80*/  PRMT R3, RZ, 0x7610, R3 ;  /* 0x00007610ff037816 */ /* 0x000fe20000000003 */
[----:B------:R-:W-:Y:S01]  /*0c90*/  IMAD.MOV.U32 R18, RZ, RZ, -0x1 ;  /* 0xffffffffff127424 */ /* 0x000fe200078e00ff */
[----:B------:R-:W-:Y:S01]  /*0ca0*/  ISETP.GE.U32.AND.EX P0, PT, R17, UR9, PT, P0 ;  /* 0x0000000911007c0c */ /* 0x000fe2000bf06100 */
[----:B------:R-:W-:-:S12]  /*0cb0*/  IMAD.MOV.U32 R19, RZ, RZ, -0x1 ;  /* 0xffffffffff137424 */ /* 0x000fd800078e00ff */
[----:B------:R-:W-:Y:S05]  /*0cc0*/  @P0 BRA `(.L_x_11) ;  /* 0x0000000400580947 */ /* 0x000fea0003800000 */
[----:B------:R-:W1:Y:S01]  /*0cd0*/  LDC.64 R20, c[0x0][0x628] ;  /* 0x00018a00ff147b82 */ /* 0x000e620000000a00 */
[----:B------:R-:W-:Y:S02]  /*0ce0*/  IMAD.MOV.U32 R8, RZ, RZ, R16 ;  /* 0x000000ffff087224 */ /* 0x000fe400078e0010 */
[----:B------:R-:W-:-:S05]  /*0cf0*/  IMAD.MOV.U32 R9, RZ, RZ, R17 ;  /* 0x000000ffff097224 */ /* 0x000fca00078e0011 */
[----:B------:R-:W2:Y:S08]  /*0d00*/  LDC R18, c[0x0][0x630] ;  /* 0x00018c00ff127b82 */ /* 0x000eb00000000800 */
[----:B------:R-:W3:Y:S01]  /*0d10*/  LDC.64 R24, c[0x0][0x620] ;  /* 0x00018800ff187b82 */ /* 0x000ee20000000a00 */
[----:B-1----:R-:W-:-:S04]  /*0d20*/  ISETP.NE.U32.AND P0, PT, R20, RZ, PT ;  /* 0x000000ff1400720c */ /* 0x002fc80003f05070 */
[----:B------:R-:W-:-:S13]  /*0d30*/  ISETP.NE.AND.EX P0, PT, R21, RZ, PT, P0 ;  /* 0x000000ff1500720c */ /* 0x000fda0003f05300 */
[----:B--23--:R-:W-:Y:S05]  /*0d40*/  @!P0 BRA `(.L_x_12) ;  /* 0x0000000000288947 */ /* 0x00cfea0003800000 */
[----:B------:R-:W1:Y:S02]  /*0d50*/  LDC R3, c[0x0][0x634] ;  /* 0x00018d00ff037b82 */ /* 0x000e640000000800 */
[----:B-1----:R-:W-:-:S05]  /*0d60*/  IADD3 R3, P0, R16, R3, RZ ;  /* 0x0000000310037210 */ /* 0x002fca0007f1e0ff */
[----:B------:R-:W-:-:S04]  /*0d70*/  IMAD.X R19, RZ, RZ, R17, P0 ;  /* 0x000000ffff137224 */ /* 0x000fc800000e0611 */
[----:B------:R-:W-:-:S04]  /*0d80*/  IMAD.WIDE.U32 R8, R19, R20, RZ ;  /* 0x0000001413087225 */ /* 0x000fc800078e00ff */
[----:B0-----:R-:W-:-:S04]  /*0d90*/  IMAD.WIDE.U32 R10, P0, R3, R21, R8 ;  /* 0x00000015030a7225 */ /* 0x001fc80007800008 */
[----:B------:R-:W-:-:S04]  /*0da0*/  IMAD.WIDE.U32 R8, R3, R20, RZ ;  /* 0x0000001403087225 */ /* 0x000fc800078e00ff */
[----:B------:R-:W-:Y:S01]  /*0db0*/  IMAD.X R13, RZ, RZ, RZ, P0 ;  /* 0x000000ffff0d7224 */ /* 0x000fe200000e06ff */
[----:B------:R-:W-:Y:S01]  /*0dc0*/  IADD3 RZ, P0, R9, R10, RZ ;  /* 0x0000000a09ff7210 */ /* 0x000fe20007f1e0ff */
[----:B------:R-:W-:-:S04]  /*0dd0*/  IMAD.MOV.U32 R12, RZ, RZ, R11 ;  /* 0x000000ffff0c7224 */ /* 0x000fc800078e000b */
[----:B------:R-:W-:-:S08]  /*0de0*/  IMAD.WIDE.U32.X R8, R19, R21, R12, P0 ;  /* 0x0000001513087225 */ /* 0x000fd000000e040c */
.L_x_12:
[-CC-:B------:R-:W-:Y:S01]  /*0df0*/  SHF.R.U64 R30, R8, R18.reuse, R9.reuse ;  /* 0x00000012081e7219 */ /* 0x180fe20000001209 */
[----:B------:R-:W1:Y:S01]  /*0e00*/  LDC R12, c[0x0][0x618] ;  /* 0x00018600ff0c7b82 */ /* 0x000e620000000800 */
[----:B------:R-:W-:Y:S01]  /*0e10*/  SHF.R.U32.HI R7, RZ, R18, R9 ;  /* 0x00000012ff077219 */ /* 0x000fe20000011609 */
[----:B------:R-:W-:Y:S01]  /*0e20*/  ULDC UR4, c[0x0][0x150] ;  /* 0x0000540000047ab9 */ /* 0x000fe20000000800 */
[----:B0-----:R-:W-:Y:S02]  /*0e30*/  IADD3 R11, P0, RZ, -R30, RZ ;  /* 0x8000001eff0b7210 */ /* 0x001fe40007f1e0ff */
[----:B------:R-:W-:-:S03]  /*0e40*/  I2FP.F32.U32 R3, R6 ;  /* 0x0000000600037245 */ /* 0x000fc60000201000 */
[----:B------:R-:W0:Y:S01]  /*0e50*/  LDC.64 R26, c[0x0][0x640] ;  /* 0x00019000ff1a7b82 */ /* 0x000e220000000a00 */
[----:B------:R-:W-:Y:S02]  /*0e60*/  IMAD.X R13, RZ, RZ, ~R7, P0 ;  /* 0x000000ffff0d7224 */ /* 0x000fe400000e0e07 */
[----:B------:R-:W-:Y:S01]  /*0e70*/  FMUL R3, R3, UR4 ;  /* 0x0000000403037c20 */ /* 0x000fe20008400000 */
[----:B------:R-:W-:Y:S01]  /*0e80*/  IMAD.WIDE.U32 R8, R11, R24, R16 ;  /* 0x000000180b087225 */ /* 0x000fe200078e0010 */
[----:B------:R-:W-:-:S03]  /*0e90*/  ULDC UR4, c[0x0][0x154] ;  /* 0x0000550000047ab9 */ /* 0x000fc60000000800 */
[----:B------:R-:W-:Y:S01]  /*0ea0*/  IMAD R10, R13, R24, RZ ;  /* 0x000000180d0a7224 */ /* 0x000fe200078e02ff */
[----:B------:R-:W2:Y:S01]  /*0eb0*/  LDC R7, c[0x0][0x144] ;  /* 0x00005100ff077b82 */ /* 0x000ea20000000800 */
[----:B------:R-:W3:Y:S02]  /*0ec0*/  F2I.U32.TRUNC.NTZ R3, R3 ;  /* 0x0000000300037305 */ /* 0x000ee4000020f000 */
[----:B------:R-:W-:-:S04]  /*0ed0*/  IMAD R11, R11, R25, R10 ;  /* 0x000000190b0b7224 */ /* 0x000fc800078e020a */
[----:B------:R-:W-:Y:S01]  /*0ee0*/  IMAD.IADD R9, R9, 0x1, R11 ;  /* 0x0000000109097824 */ /* 0x000fe200078e020b */
[----:B------:R-:W4:Y:S01]  /*0ef0*/  LDC R18, c[0x0][0x608] ;  /* 0x00018200ff127b82 */ /* 0x000f220000000800 */
[----:B------:R-:W-:-:S03]  /*0f00*/  IMAD.MOV.U32 R11, RZ, RZ, -0x1 ;  /* 0xffffffffff0b7424 */ /* 0x000fc600078e00ff */
[-C--:B-1----:R-:W-:Y:S02]  /*0f10*/  SHF.R.U64 R22, R8, R12.reuse, R9 ;  /* 0x0000000c08167219 */ /* 0x082fe40000001209 */
[----:B------:R-:W-:Y:S02]  /*0f20*/  I2FP.F32.U32 R8, R15 ;  /* 0x0000000f00087245 */ /* 0x000fe40000201000 */
[----:B------:R-:W1:Y:S01]  /*0f30*/  LDC R24, c[0x0][0x658] ;  /* 0x00019600ff187b82 */ /* 0x000e620000000800 */
[----:B0-----:R-:W-:Y:S01]  /*0f40*/  ISETP.NE.U32.AND P0, PT, R26, RZ, PT ;  /* 0x000000ff1a00720c */ /* 0x001fe20003f05070 */
[----:B---3--:R-:W-:Y:S01]  /*0f50*/  IMAD.MOV R10, RZ, RZ, -R3 ;  /* 0x000000ffff0a7224 */ /* 0x008fe200078e0a03 */
[----:B------:R-:W-:Y:S01]  /*0f60*/  SHF.R.U32.HI R9, RZ, R12, R9 ;  /* 0x0000000cff097219 */ /* 0x000fe20000011609 */
[----:B------:R-:W-:Y:S01]  /*0f70*/  FMUL R8, R8, UR4 ;  /* 0x0000000408087c20 */ /* 0x000fe20008400000 */
[----:B------:R-:W-:-:S03]  /*0f80*/  ISETP.NE.AND.EX P0, PT, R27, RZ, PT, P0 ;  /* 0x000000ff1b00720c */ /* 0x000fc60003f05300 */
[----:B------:R-:W0:Y:S01]  /*0f90*/  LDC R20, c[0x0][0x148] ;  /* 0x00005200ff147b82 */ /* 0x000e220000000800 */
[----:B--2---:R-:W-:-:S07]  /*0fa0*/  IMAD R3, R7, R10, R6 ;  /* 0x0000000a07037224 */ /* 0x004fce00078e0206 */
[----:B------:R-:W2:Y:S01]  /*0fb0*/  LDC R21, c[0x0][0x600] ;  /* 0x00018000ff157b82 */ /* 0x000ea20000000800 */
[-CC-:B----4-:R-:W-:Y:S02]  /*0fc0*/  SHF.R.U64 R32, R22, R18.reuse, R9.reuse ;  /* 0x0000001216207219 */ /* 0x190fe40000001209 */
[----:B------:R-:W-:Y:S01]  /*0fd0*/  SHF.R.U32.HI R7, RZ, R18, R9 ;  /* 0x00000012ff077219 */ /* 0x000fe20000011609 */
[----:B------:R-:W-:Y:S01]  /*0fe0*/  IMAD.MOV.U32 R9, RZ, RZ, 0x1 ;  /* 0x00000001ff097424 */ /* 0x000fe200078e00ff */
[----:B------:R3:W4:Y:S03]  /*0ff0*/  F2I.U32.TRUNC.NTZ R18, R8 ;  /* 0x0000000800127305 */ /* 0x000726000020f000 */
[----:B------:R-:W0:Y:S01]  /*1000*/  LDC R25, c[0x0][0x648] ;  /* 0x00019200ff197b82 */ /* 0x000e220000000800 */
[-C--:B-1----:R-:W-:Y:S02]  /*1010*/  SHF.L.U32 R6, R11, R24.reuse, RZ ;  /* 0x000000180b067219 */ /* 0x082fe400000006ff */
[----:B------:R-:W-:-:S02]  /*1020*/  SHF.R.U64 R34, R32, R24, R7 ;  /* 0x0000001820227219 */ /* 0x000fc40000001207 */
[----:B------:R-:W-:Y:S02]  /*1030*/  LOP3.LUT R13, RZ, R6, RZ, 0x33, !PT ;  /* 0x00000006ff0d7212 */ /* 0x000fe400078e33ff */
[-C--:B------:R-:W-:Y:S01]  /*1040*/  SHF.R.U32.HI R7, RZ, R24.reuse, R7 ;  /* 0x00000018ff077219 */ /* 0x080fe20000011607 */
[----:B------:R-:W1:Y:S01]  /*1050*/  LDC R29, c[0x0][0x638] ;  /* 0x00018e00ff1d7b82 */ /* 0x000e620000000800 */
[----:B------:R-:W-:Y:S01]  /*1060*/  SHF.L.U32 R12, R9, R24, RZ ;  /* 0x00000018090c7219 */ /* 0x000fe200000006ff */
[----:B------:R-:W-:-:S06]  /*1070*/  IMAD.MOV.U32 R6, RZ, RZ, R34 ;  /* 0x000000ffff067224 */ /* 0x000fcc00078e0022 */
[----:B------:R-:W0:Y:S01]  /*1080*/  LDC R28, c[0x0][0x610] ;  /* 0x00018400ff1c7b82 */ /* 0x000e220000000800 */
[----:B---34-:R-:W-:Y:S05]  /*1090*/  @!P0 BRA `(.L_x_13) ;  /* 0x0000000000288947 */ /* 0x018fea0003800000 */
[----:B------:R-:W3:Y:S02]  /*10a0*/  LDC R11, c[0x0][0x64c] ;  /* 0x00019300ff0b7b82 */ /* 0x000ee40000000800 */
[----:B---3--:R-:W-:-:S05]  /*10b0*/  IADD3 R11, P0, R34, R11, RZ ;  /* 0x0000000b220b7210 */ /* 0x008fca0007f1e0ff */
[----:B------:R-:W-:-:S04]  /*10c0*/  IMAD.X R19, RZ, RZ, R7, P0 ;  /* 0x000000ffff137224 */ /* 0x000fc800000e0607 */
[----:B------:R-:W-:-:S04]  /*10d0*/  IMAD.WIDE.U32 R6, R19, R26, RZ ;  /* 0x0000001a13067225 */ /* 0x000fc800078e00ff */
[----:B------:R-:W-:-:S04]  /*10e0*/  IMAD.WIDE.U32 R8, P0, R11, R27, R6 ;  /* 0x0000001b0b087225 */ /* 0x000fc80007800006 */
[----:B------:R-:W-:-:S04]  /*10f0*/  IMAD.WIDE.U32 R6, R11, R26, RZ ;  /* 0x0000001a0b067225 */ /* 0x000fc800078e00ff */
[----:B------:R-:W-:Y:S01]  /*1100*/  IMAD.X R11, RZ, RZ, RZ, P0 ;  /* 0x000000ffff0b7224 */ /* 0x000fe200000e06ff */
[----:B------:R-:W-:Y:S01]  /*1110*/  IADD3 RZ, P0, R7, R8, RZ ;  /* 0x0000000807ff7210 */ /* 0x000fe20007f1e0ff */
[----:B------:R-:W-:-:S04]  /*1120*/  IMAD.MOV.U32 R10, RZ, RZ, R9 ;  /* 0x000000ffff0a7224 */ /* 0x000fc800078e0009 */
[----:B------:R-:W-:-:S08]  /*1130*/  IMAD.WIDE.U32.X R6, R19, R27, R10, P0 ;  /* 0x0000001b13067225 */ /* 0x000fd000000e040a */
.L_x_13:
[----:B0-----:R-:W-:Y:S01]  /*1140*/  SHF.R.U64 R6, R6, R25, R7 ;  /* 0x0000001906067219 */ /* 0x001fe20000001207 */
[----:B--2---:R-:W-:Y:S01]  /*1150*/  VIADD R7, R21, 0xffffffff ;  /* 0xffffffff15077836 */ /* 0x004fe20000000000 */
[----:B------:R-:W-:Y:S01]  /*1160*/  LOP3.LUT R13, R32, R13, RZ, 0xc0, !PT ;  /* 0x0000000d200d7212 */ /* 0x000fe200078ec0ff */
[----:B------:R-:W-:Y:S02]  /*1170*/  IMAD.MOV R18, RZ, RZ, -R18 ;  /* 0x000000ffff127224 */ /* 0x000fe400078e0a12 */
[----:B------:R-:W-:Y:S01]  /*1180*/  IMAD.MOV R8, RZ, RZ, -R6 ;  /* 0x000000ffff087224 */ /* 0x000fe200078e0a06 */
[----:B------:R-:W-:Y:S01]  /*1190*/  LOP3.LUT R7, R22, R7, RZ, 0xc0, !PT ;  /* 0x0000000716077212 */ /* 0x000fe200078ec0ff */
[----:B------:R-:W-:Y:S02]  /*11a0*/  IMAD R12, R12, R6, R13 ;  /* 0x000000060c0c7224 */ /* 0x000fe400078e020d */
[----:B------:R-:W-:Y:S02]  /*11b0*/  @P1 IMAD R3, R20, R18, R15 ;  /* 0x0000001214031224 */ /* 0x000fe400078e020f */
[----:B-1----:R-:W-:-:S02]  /*11c0*/  IMAD R6, R8, R29, R34 ;  /* 0x0000001d08067224 */ /* 0x002fc400078e0222 */
[----:B------:R-:W-:Y:S02]  /*11d0*/  IMAD R22, R12, R28, R3 ;  /* 0x0000001c0c167224 */ /* 0x000fe400078e0203 */
[----:B------:R-:W-:Y:S02]  /*11e0*/  IMAD R7, R6, R21, R7 ;  /* 0x0000001506077224 */ /* 0x000fe400078e0207 */
[----:B------:R-:W-:Y:S02]  /*11f0*/  IMAD.MOV.U32 R3, RZ, RZ, 0x1 ;  /* 0x00000001ff037424 */ /* 0x000fe400078e00ff */
[----:B------:R-:W-:Y:S01]  /*1200*/  IMAD.MOV.U32 R19, RZ, RZ, R30 ;  /* 0x000000ffff137224 */ /* 0x000fe200078e001e */
[----:B------:R-:W-:Y:S02]  /*1210*/  SEL R18, R7, R22, !P1 ;  /* 0x0000001607127207 */ /* 0x000fe40004800000 */
[----:B------:R-:W-:-:S07]  /*1220*/  SEL R22, R22, R7, !P1 ;  /* 0x0000000716167207 */ /* 0x000fce0004800000 */
.L_x_11:
[----:B------:R-:W-:Y:S05]  /*1230*/  @!P2 BRA `(.L_x_14) ;  /* 0x000000480064a947 */ /* 0x000fea0003800000 */
[----:B------:R-:W-:-:S13]  /*1240*/  ISETP.GT.U32.AND P0, PT, R31, 0x1, PT ;  /* 0x000000011f00780c */ /* 0x000fda0003f04070 */
[----:B------:R-:W-:Y:S05]  /*1250*/  @P0 EXIT ;  /* 0x000000000000094d */ /* 0x000fea0003800000 */
.L_x_15:
[----:B------:R-:W-:-:S08]  /*1260*/  NOP ;  /* 0x0000000000007918 */ /* 0x000fd00000000000 */
[----:B------:R-:W1:Y:S02]  /*1270*/  USETMAXREG.TRY_ALLOC.CTAPOOL UP0, 0xe8 ;  /* 0x000000e8000079c8 */ /* 0x000e640008000600 */
[----:B-1----:R-:W-:-:S13]  /*1280*/  PLOP3.LUT P0, PT, PT, PT, UP0, 0x80, 0x0 ;  /* 0x000000000000781c */ /* 0x002fda0003f0f008 */
[----:B------:R-:W-:Y:S05]  /*1290*/  @!P0 BRA `(.L_x_15) ;  /* 0xfffffffc00f08947 */ /* 0x000fea000383ffff */
[----:B------:R-:W-:-:S13]  /*12a0*/  LOP3.LUT P0, RZ, R3, 0xff, RZ, 0xc0, !PT ;  /* 0x000000ff03ff7812 */ /* 0x000fda000780c0ff */
[----:B------:R-:W-:Y:S05]  /*12b0*/  @!P0 EXIT ;  /* 0x000000000000894d */ /* 0x000fea0003800000 */
[----:B------:R-:W2:Y:S01]  /*12c0*/  LDL.64 R8, [R1] ;  /* 0x0000000001087983 */ /* 0x000ea20000100a00 */
[----:B------:R-:W-:Y:S01]  /*12d0*/  SHF.R.S32.HI R4, RZ, 0x1f, R5 ;  /* 0x0000001fff047819 */ /* 0x000fe20000011405 */
[----:B------:R-:W1:Y:S01]  /*12e0*/  S2UR UR4, SR_CgaCtaId ;  /* 0x00000000000479c3 */ /* 0x000e620000008800 */
[----:B------:R-:W-:Y:S01]  /*12f0*/  UISETP.LT.AND UP0, UPT, UR40, 0x1, UPT ;  /* 0x000000012800788c */ /* 0x000fe2000bf01270 */
[----:B------:R-:W-:Y:S01]  /*1300*/  LOP3.LUT R102, R23, 0x1, RZ, 0xfc, !PT ;  /* 0x0000000117667812 */ /* 0x000fe200078efcff */
[----:B------:R-:W-:Y:S01]  /*1310*/  UIADD3 UR5, UR43, -0x1, URZ ;  /* 0xffffffff2b057890 */ /* 0x000fe2000fffe03f */
[CC--:B------:R-:W-:Y:S01]  /*1320*/  LEA.HI R3, R4.reuse, R5.reuse, RZ, 0x2 ;  /* 0x0000000504037211 */ /* 0x0c0fe200078f10ff */
[----:B------:R-:W-:Y:S01]  /*1330*/  USEL UR42, UR40, 0x1, UP0 ;  /* 0x00000001282a7887 */ /* 0x000fe20008000000 */
[----:B------:R-:W-:Y:S01]  /*1340*/  LEA.HI R4, R4, R5, RZ, 0x5 ;  /* 0x0000000504047211 */ /* 0x000fe200078f28ff */
[----:B------:R-:W-:Y:S01]  /*1350*/  UMOV UR41, 0x400 ;  /* 0x0000040000297882 */ /* 0x000fe20000000000 */
[--C-:B------:R-:W-:Y:S01]  /*1360*/  SHF.R.S32.HI R90, RZ, 0x2, R3.reuse ;  /* 0x00000002ff5a7819 */ /* 0x100fe20000011403 */
[----:B------:R-:W3:Y:S01]  /*1370*/  LDC R96, c[0x0][0x658] ;  /* 0x00019600ff607b82 */ /* 0x000ee20000000800 */
[----:B------:R-:W-:Y:S01]  /*1380*/  SHF.R.S32.HI R7, RZ, 0x1f, R3 ;  /* 0x0000001fff077819 */ /* 0x000fe20000011403 */
[----:B------:R-:W-:Y:S01]  /*1390*/  UISETP.NE.AND UP0, UPT, UR5, URZ, UPT ;  /* 0x0000003f0500728c */ /* 0x000fe2000bf05270 */
[----:B------:R-:W-:Y:S01]  /*13a0*/  LOP3.LUT R6, R3, 0xfffffffc, RZ, 0xc0, !PT ;  /* 0xfffffffc03067812 */ /* 0x000fe200078ec0ff */
[----:B------:R-:W-:Y:S01]  /*13b0*/  ULDC UR6, c[0x0][0x284] ;  /* 0x0000a10000067ab9 */ /* 0x000fe20000000800 */
[----:B------:R-:W-:Y:S01]  /*13c0*/  LEA.HI R7, R7, R90, RZ, 0x3 ;  /* 0x0000005a07077211 */ /* 0x000fe200078f18ff */
[----:B------:R-:W-:Y:S01]  /*13d0*/  USHF.L.U32 UR45, UR40, 0x1, URZ ;  /* 0x00000001282d7899 */ /* 0x000fe2000800063f */
[----:B------:R-:W-:Y:S01]  /*13e0*/  SHF.R.S32.HI R3, RZ, 0x5, R4 ;  /* 0x00000005ff037819 */ /* 0x000fe20000011404 */
[----:B------:R-:W4:Y:S01]  /*13f0*/  LDC.64 R94, c[0x0][0x5c8] ;  /* 0x00017200ff5e7b82 */ /* 0x000f220000000a00 */
[----:B------:R-:W-:Y:S01]  /*1400*/  LOP3.LUT R7, R7, 0xfffffff8, RZ, 0xc0, !PT ;  /* 0xfffffff807077812 */ /* 0x000fe200078ec0ff */
[----:B------:R-:W-:Y:S01]  /*1410*/  IMAD.IADD R6, R5, 0x1, -R6 ;  /* 0x0000000105067824 */ /* 0x000fe200078e0a06 */
[----:B------:R-:W-:Y:S01]  /*1420*/  UIADD3 UR42, -UR42, UR40, URZ ;  /* 0x000000282a2a7290 */ /* 0x000fe2000fffe13f */
[----:B------:R-:W-:-:S02]  /*1430*/  IMAD.MOV.U32 R5, RZ, RZ, 0x1 ;  /* 0x00000001ff057424 */ /* 0x000fc400078e00ff */
[----:B------:R-:W-:Y:S01]  /*1440*/  IMAD.IADD R90, R90, 0x1, -R7 ;  /* 0x000000015a5a7824 */ /* 0x000fe200078e0a07 */
[----:B-1----:R-:W-:Y:S01]  /*1450*/  ULEA UR41, UR4, UR41, 0x18 ;  /* 0x0000002904297291 */ /* 0x002fe2000f8ec03f */
[----:B------:R-:W1:Y:S01]  /*1460*/  LDC R97, c[0x0][0x288] ;  /* 0x0000a200ff617b82 */ /* 0x000e620000000800 */
[----:B------:R-:W-:Y:S01]  /*1470*/  USHF.L.U32 UR4, UR5, 0x3, URZ ;  /* 0x0000000305047899 */ /* 0x000fe2000800063f */
[--C-:B------:R-:W-:Y:S01]  /*1480*/  IMAD R101, R3, -0x10, -R90.reuse ;  /* 0xfffffff003657824 */ /* 0x100fe200078e0a5a */
[--C-:B------:R-:W-:Y:S01]  /*1490*/  SHF.R.S32.HI R91, RZ, 0x1f, R90.reuse ;  /* 0x0000001fff5b7819 */ /* 0x100fe2000001145a */
[----:B------:R-:W-:Y:S01]  /*14a0*/  USEL UR5, URZ, 0x1, UP0 ;  /* 0x000000013f057887 */ /* 0x000fe20008000000 */
[----:B------:R-:W-:Y:S01]  /*14b0*/  IMAD.SHL.U32 R92, R6, 0x2, RZ ;  /* 0x00000002065c7824 */ /* 0x000fe200078e00ff */
[----:B------:R-:W-:Y:S01]  /*14c0*/  UIADD3 UR46, UR41, 0xa0, URZ ;  /* 0x000000a0292e7890 */ /* 0x000fe2000fffe03f */
[----:B------:R-:W-:Y:S01]  /*14d0*/  VIADD R101, R101, UR6 ;  /* 0x0000000665657c36 */ /* 0x000fe20008000000 */
[----:B------:R-:W0:Y:S01]  /*14e0*/  LDC R99, c[0x0][0x600] ;  /* 0x00018000ff637b82 */ /* 0x000e220000000800 */
[----:B------:R-:W-:Y:S01]  /*14f0*/  IMAD.WIDE R90, R3, 0x10, R90 ;  /* 0x00000010035a7825 */ /* 0x000fe200078e025a */
[----:B------:R-:W-:Y:S01]  /*1500*/  ULOP3.LUT UR4, UR4, 0x8, URZ, 0xc0, !UPT ;  /* 0x0000000804047892 */ /* 0x000fe2000f8ec03f */
[----:B------:R-:W-:Y:S01]  /*1510*/  SHF.R.S32.HI R93, RZ, 0x1f, R92 ;  /* 0x0000001fff5d7819 */ /* 0x000fe2000001145c */
[----:B------:R-:W-:Y:S01]  /*1520*/  ULEA UR43, UR43, UR46, 0x3 ;  /* 0x0000002e2b2b7291 */ /* 0x000fe2000f8e183f */
[----:B------:R-:W-:Y:S01]  /*1530*/  IMAD.MOV.U32 R3, RZ, RZ, -0x1 ;  /* 0xffffffffff037424 */ /* 0x000fe200078e00ff */
[----:B------:R-:W-:Y:S01]  /*1540*/  ULOP3.LUT UR47, UR4, 0x8, URZ, 0x3c, !UPT ;  /* 0x00000008042f7892 */ /* 0x000fe2000f8e3c3f */
[----:B------:R-:W-:Y:S01]  /*1550*/  IMAD.U32 R103, RZ, RZ, UR5 ;  /* 0x00000005ff677e24 */ /* 0x000fe2000f8e00ff */
[C---:B----4-:R-:W-:Y:S01]  /*1560*/  SHF.L.U64.HI R95, R94.reuse, 0x3, R95 ;  /* 0x000000035e5f7819 */ /* 0x050fe2000001025f */
[----:B------:R-:W-:Y:S01]  /*1570*/  IMAD.SHL.U32 R94, R94, 0x8, RZ ;  /* 0x000000085e5e7824 */ /* 0x000fe200078e00ff */
[-C--:B---3--:R-:W-:Y:S01]  /*1580*/  SHF.L.U32 R3, R3, R96.reuse, RZ ;  /* 0x0000006003037219 */ /* 0x088fe200000006ff */
[----:B------:R-:W-:Y:S01]  /*1590*/  ULOP3.LUT UR44, UR4, 0x18, URZ, 0x3c, !UPT ;  /* 0x00000018042c7892 */ /* 0x000fe2000f8e3c3f */
[----:B------:R-:W-:-:S02]  /*15a0*/  SHF.L.U32 R96, R5, R96, RZ ;  /* 0x0000006005607219 */ /* 0x000fc400000006ff */
[----:B------:R-:W-:Y:S01]  /*15b0*/  LOP3.LUT R100, RZ, R3, RZ, 0x33, !PT ;  /* 0x00000003ff647212 */ /* 0x000fe200078e33ff */
[----:B-1----:R-:W-:Y:S02]  /*15c0*/  IMAD R97, R6, -0x2, R97 ;  /* 0xfffffffe06617824 */ /* 0x002fe400078e0261 */
[----:B0-----:R-:W-:Y:S01]  /*15d0*/  VIADD R99, R99, 0xffffffff ;  /* 0xffffffff63637836 */ /* 0x001fe20000000000 */
[----:B--2---:R-:W-:-:S07]  /*15e0*/  SHF.L.U64.HI R98, R8, 0x1, R0 ;  /* 0x0000000108627819 */ /* 0x004fce0000010200 */
.L_x_163:
[----:B------:R-:W-:-:S04]  /*15f0*/  SHF.L.U32 R0, R103, 0x1f, RZ ;  /* 0x0000001f67007819 */ /* 0x000fc800000006ff */
[----:B------:R-:W0:Y:S02]  /*1600*/  SYNCS.PHASECHK.TRANS64.TRYWAIT P0, [UR43+-0x8], R0 ;  /* 0xfffff800ff0075a7 */ /* 0x000e24000800016b */
[----:B01-34-:R-:W-:Y:S05]  /*1610*/  @!P0 BRA `(.L_x_16) ;  /* 0x0000005800088947 */ /* 0x01bfea0003800000 */
.L_x_190:
[----:B------:R-:W-:Y:S02]  /*1620*/  ULDC UR4, c[0x0][0x28c] ;  /* 0x0000a30000047ab9 */ /* 0x000fe40000000800 */
[----:B------:R-:W-:-:S13]  /*1630*/  ISETP.LT.AND P0, PT, RZ, UR4, PT ;  /* 0x00000004ff007c0c */ /* 0x000fda000bf01270 */
[----:B------:R-:W-:Y:S05]  /*1640*/  @P0 BRA `(.L_x_17) ;  /* 0x0000000000400947 */ /* 0x000fea0003800000 */
[----:B0-----:R-:W-:Y:S01]  /*1650*/  MOV R0, 0x0 ;  /* 0x0000000000007802 */ /* 0x001fe20000000f00 */
[----:B------:R-:W-:Y:S01]  /*1660*/  ULDC.64 UR4, c[0x4][0x68] ;  /* 0x01001a0000047ab9 */ /* 0x000fe20000000a00 */
[----:B------:R-:W-:Y:S01]  /*1670*/  ULDC.64 UR6, c[0x4][0x8] ;  /* 0x0100020000067ab9 */ /* 0x000fe20000000a00 */
[----:B------:R-:W-:Y:S01]  /*1680*/  IMAD.U32 R4, RZ, RZ, UR4 ;  /* 0x00000004ff047e24 */ /* 0x000fe2000f8e00ff */
[----:B------:R0:W1:Y:S01]  /*1690*/  LDC.64 R14, c[0x4][R0] ;  /* 0x01000000000e7b82 */ /* 0x0000620000000a00 */
[----:B------:R-:W-:Y:S01]  /*16a0*/  IMAD.U32 R5, RZ, RZ, UR5 ;  /* 0x00000005ff057e24 */ /* 0x000fe2000f8e00ff */
[----:B------:R-:W-:Y:S01]  /*16b0*/  ULDC.64 UR4, c[0x4][0x70] ;  /* 0x01001c0000047ab9 */ /* 0x000fe20000000a00 */
[----:B------:R-:W-:Y:S02]  /*16c0*/  IMAD.U32 R10, RZ, RZ, UR6 ;  /* 0x00000006ff0a7e24 */ /* 0x000fe4000f8e00ff */
[----:B------:R-:W-:Y:S02]  /*16d0*/  IMAD.U32 R6, RZ, RZ, UR4 ;  /* 0x00000004ff067e24 */ /* 0x000fe4000f8e00ff */
[----:B------:R-:W-:-:S02]  /*16e0*/  IMAD.U32 R7, RZ, RZ, UR5 ;  /* 0x00000005ff077e24 */ /* 0x000fc4000f8e00ff */
[----:B------:R-:W-:Y:S02]  /*16f0*/  IMAD.U32 R11, RZ, RZ, UR7 ;  /* 0x00000007ff0b7e24 */ /* 0x000fe4000f8e00ff */
[----:B------:R-:W-:Y:S02]  /*1700*/  IMAD.MOV.U32 R8, RZ, RZ, 0x1e1 ;  /* 0x000001e1ff087424 */ /* 0x000fe400078e00ff */
[----:B------:R-:W-:Y:S02]  /*1710*/  IMAD.MOV.U32 R12, RZ, RZ, 0x1 ;  /* 0x00000001ff0c7424 */ /* 0x000fe400078e00ff */
[----:B0-----:R-:W-:-:S07]  /*1720*/  IMAD.MOV.U32 R13, RZ, RZ, RZ ;  /* 0x000000ffff0d7224 */ /* 0x001fce00078e00ff */
[----:B------:R-:W-:-:S07]  /*1730*/  LEPC R20, `(.L_x_17) ;  /* 0x000000001014794e */ /* 0x000fce0000000000 */
[----:B-1---5:R-:W-:Y:S05]  /*1740*/  CALL.ABS.NOINC R14 ;  /* 0x000000000e007343 */ /* 0x022fea0003c00000 */
.L_x_17:
[----:B------:R-:W-:-:S13]  /*1750*/  ISETP.NE.AND P0, PT, R102, 0x3, PT ;  /* 0x000000036600780c */ /* 0x000fda0003f05270 */
[----:B------:R-:W-:Y:S05]  /*1760*/  @!P0 BRA `(.L_x_18) ;  /* 0x0000000000048947 */ /* 0x000fea0003800000 */
[----:B------:R-:W-:Y:S01]  /*1770*/  BPT.TRAP 0x1 ;  /* 0x000000040000795c */ /* 0x000fe20000300000 */
.L_x_18:
[----:B0-----:R-:W-:Y:S02]  /*1780*/  IMAD.U32 R3, RZ, RZ, UR38 ;  /* 0x00000026ff037e24 */ /* 0x001fe4000f8e00ff */
[----:B------:R-:W-:-:S03]  /*1790*/  IMAD.U32 R0, RZ, RZ, UR39 ;  /* 0x00000027ff007e24 */ /* 0x000fc6000f8e00ff */
[----:B------:R-:W-:Y:S02]  /*17a0*/  LEA R3, R3, UR41, 0x3 ;  /* 0x0000002903037c11 */ /* 0x000fe4000f8e18ff */
[----:B------:R-:W-:-:S04]  /*17b0*/  SHF.L.U32 R0, R0, 0x1f, RZ ;  /* 0x0000001f00007819 */ /* 0x000fc800000006ff */
[----:B------:R0:W1:Y:S01]  /*17c0*/  SYNCS.PHASECHK.TRANS64.TRYWAIT P1, [R3+URZ], R0 ;  /* 0x00000000030075a7 */ /* 0x000062000802017f */
[----:B------:R-:W-:Y:S05]  /*17d0*/  @!P0 BRA `(.L_x_19) ;  /* 0x0000000000048947 */ /* 0x000fea0003800000 */
[----:B------:R-:W-:Y:S01]  /*17e0*/  BPT.TRAP 0x1 ;  /* 0x000000040000795c */ /* 0x000fe20000300000 */
.L_x_19:
[----:B------:R-:W-:-:S05]  /*17f0*/  IMAD.U32 R4, RZ, RZ, UR42 ;  /* 0x0000002aff047e24 */ /* 0x000fca000f8e00ff */
[----:B------:R-:W-:Y:S01]  /*1800*/  ISETP.GE.AND P2, PT, R4, 0x1, PT ;  /* 0x000000010400780c */ /* 0x000fe20003f46270 */
[----:B-1----:R-:W-:-:S12]  /*1810*/  @P1 BRA `(.L_x_20) ;  /* 0x0000000000081947 */ /* 0x002fd80003800000 */
[----:B------:R-:W1:Y:S02]  /*1820*/  SYNCS.PHASECHK.TRANS64.TRYWAIT P1, [R3+URZ], R0 ;  /* 0x00000000030075a7 */ /* 0x000e64000802017f */
[----:B-1----:R-:W-:Y:S05]  /*1830*/  @!P1 BRA `(.L_x_21) ;  /* 0x0000005400989947 */ /* 0x002fea0003800000 */
.L_x_20:
[----:B------:R-:W-:Y:S05]  /*1840*/  WARPSYNC.ALL ;  /* 0x0000000000007948 */ /* 0x000fea0003800000 */
[----:B------:R-:W-:Y:S01]  /*1850*/  UIADD3 UR4, UR41, 0x180, URZ ;  /* 0x0000018029047890 */ /* 0x000fe2000fffe03f */
[----:B------:R-:W-:Y:S01]  /*1860*/  WARPGROUP.ARRIVE ;  /* 0x00000000000079c5 */ /* 0x000fe20000000000 */
[----:B------:R-:W-:Y:S02]  /*1870*/  UIADD3 UR5, UR41, 0x12180, URZ ;  /* 0x0001218029057890 */ /* 0x000fe4000fffe03f */
[----:B------:R-:W-:Y:S02]  /*1880*/  USHF.R.U32.HI UR4, URZ, 0x4, UR4 ;  /* 0x000000043f047899 */ /* 0x000fe40008011604 */
[----:B------:R-:W-:-:S02]  /*1890*/  USHF.R.U32.HI UR5, URZ, 0x4, UR5 ;  /* 0x000000043f057899 */ /* 0x000fc40008011605 */
[----:B------:R-:W-:Y:S02]  /*18a0*/  ULOP3.LUT UR4, UR4, 0x3fff, URZ, 0xc0, !UPT ;  /* 0x00003fff04047892 */ /* 0x000fe4000f8ec03f */
[----:B------:R-:W-:Y:S02]  /*18b0*/  ULOP3.LUT UR5, UR5, 0x3fff, URZ, 0xc0, !UPT ;  /* 0x00003fff05057892 */ /* 0x000fe4000f8ec03f */
[----:B------:R-:W-:Y:S02]  /*18c0*/  ULOP3.LUT UR8, UR4, 0x10000, URZ, 0xfc, !UPT ;  /* 0x0001000004087892 */ /* 0x000fe4000f8efc3f */
[----:B------:R-:W-:Y:S02]  /*18d0*/  ULOP3.LUT UR9, UR5, 0x10000, URZ, 0xfc, !UPT ;  /* 0x0001000005097892 */ /* 0x000fe4000f8efc3f */
[----:B------:R-:W-:Y:S02]  /*18e0*/  ULEA UR10, UR38, UR8, 0x9 ;  /* 0x00000008260a7291 */ /* 0x000fe4000f8e483f */
[----:B------:R-:W-:Y:S01]  /*18f0*/  ULEA UR11, UR38, UR9, 0xa ;  /* 0x00000009260b7291 */ /* 0x000fe2000f8e503f */
[----:B------:R-:W-:Y:S01]  /*1900*/  UMOV UR5, 0x40000040 ;  /* 0x4000004000057882 */ /* 0x000fe20000000000 */
[----:B------:R-:W-:-:S03]  /*1910*/  UMOV UR7, 0x40000040 ;  /* 0x4000004000077882 */ /* 0x000fc60000000000 */
[----:B------:R-:W-:Y:S02]  /*1920*/  UMOV UR4, UR10 ;  /* 0x0000000a00047c82 */ /* 0x000fe40008000000 */
[----:B------:R-:W-:Y:S02]  /*1930*/  UMOV UR6, UR11 ;  /* 0x0000000b00067c82 */ /* 0x000fe40008000000 */
[----:B------:R-:W-:Y:S01]  /*1940*/  HGMMA.64x128x8.F32.TF32 R24, gdesc[UR4], RZ, !UPT, gsb0 ;  /* 0x05e00000041879f0 */ /* 0x000fe2000c0028ff */
[----:B------:R-:W-:Y:S02]  /*1950*/  UIADD3 UR4, UR10, 0x2, URZ ;  /* 0x000000020a047890 */ /* 0x000fe4000fffe03f */
[----:B------:R-:W-:Y:S01]  /*1960*/  UIADD3 UR6, UR11, 0x2, URZ ;  /* 0x000000020b067890 */ /* 0x000fe2000fffe03f */
[----:B------:R-:W-:Y:S01]  /*1970*/  UMOV UR5, 0x40000040 ;  /* 0x4000004000057882 */ /* 0x000fe20000000000 */
[----:B------:R-:W-:Y:S01]  /*1980*/  UMOV UR7, 0x40000040 ;  /* 0x4000004000077882 */ /* 0x000fe20000000000 */
[----:B------:R-:W-:-:S02]  /*1990*/  WARPGROUP.DEPBAR.LE gsb0, 0x0 ;  /* 0x00008000000079c5 */ /* 0x000fc40000010000 */
[----:B------:R-:W-:-:S06]  /*19a0*/  WARPGROUP.ARRIVE ;  /* 0x00000000000079c5 */ /* 0x000fcc0000000000 */
[----:B------:R-:W-:Y:S01]  /*19b0*/  HGMMA.64x128x8.F32.TF32 R24, gdesc[UR4], R24, gsb0 ;  /* 0x05e00000041879f0 */ /* 0x000fe20008002818 */
[----:B------:R-:W-:Y:S02]  /*19c0*/  UIADD3 UR4, UR10, 0x4, URZ ;  /* 0x000000040a047890 */ /* 0x000fe4000fffe03f */
[----:B------:R-:W-:Y:S01]  /*19d0*/  UIADD3 UR6, UR11, 0x4, URZ ;  /* 0x000000040b067890 */ /* 0x000fe2000fffe03f */
[----:B------:R-:W-:Y:S01]  /*19e0*/  UMOV UR5, 0x40000040 ;  /* 0x4000004000057882 */ /* 0x000fe20000000000 */
[----:B------:R-:W-:Y:S01]  /*19f0*/  UMOV UR7, 0x40000040 ;  /* 0x4000004000077882 */ /* 0x000fe20000000000 */
[----:B------:R-:W-:Y:S02]  /*1a00*/  WARPGROUP.DEPBAR.LE gsb0, 0x0 ;  /* 0x00008000000079c5 */ /* 0x000fe40000010000 */
        /* <DEDUP_REMOVED lines=8> */
[----:B------:R-:W-:Y:S03]  /*1a90*/  HGMMA.64x128x8.F32.TF32 R24, gdesc[UR4], R24, gsb0 ;  /* 0x05e00000041879f0 */ /* 0x000fe60008002818 */
[----:B------:R-:W-:Y:S02]  /*1aa0*/  WARPGROUP.DEPBAR.LE gsb0, 0x0 ;  /* 0x00008000000079c5 */ /* 0x000fe40000010000 */
[----:B------:R-:W-:Y:S05]  /*1ab0*/  @!P2 BRA `(.L_x_22) ;  /* 0x000000040010a947 */ /* 0x000fea0003800000 */
[----:B------:R-:W-:Y:S01]  /*1ac0*/  UIADD3 UR4, UR38, 0x1, URZ ;  /* 0x0000000126047890 */ /* 0x000fe2000fffe03f */
[----:B01----:R-:W-:Y:S01]  /*1ad0*/  IMAD.U32 R0, RZ, RZ, UR42 ;  /* 0x0000002aff007e24 */ /* 0x003fe2000f8e00ff */
[----:B------:R-:W-:Y:S02]  /*1ae0*/  UMOV UR11, UR38 ;  /* 0x00000026000b7c82 */ /* 0x000fe40008000000 */
[----:B------:R-:W-:-:S04]  /*1af0*/  UISETP.NE.AND UP0, UPT, UR4, 0x9, UPT ;  /* 0x000000090400788c */ /* 0x000fc8000bf05270 */
[----:B------:R-:W-:Y:S02]  /*1b00*/  USEL UR5, URZ, 0x1, UP0 ;  /* 0x000000013f057887 */ /* 0x000fe40008000000 */
[----:B------:R-:W-:Y:S02]  /*1b10*/  USEL UR10, UR4, URZ, UP0 ;  /* 0x0000003f040a7287 */ /* 0x000fe40008000000 */
[----:B------:R-:W-:-:S06]  /*1b20*/  ULOP3.LUT UR5, UR39, UR5, URZ, 0x3c, !UPT ;  /* 0x0000000527057292 */ /* 0x000fcc000f8e3c3f */
[----:B------:R-:W-:-:S07]  /*1b30*/  IMAD.U32 R5, RZ, RZ, UR5 ;  /* 0x00000005ff057e24 */ /* 0x000fce000f8e00ff */
.L_x_29:
[----:B01----:R-:W-:Y:S05]  /*1b40*/  @!P0 BRA `(.L_x_23) ;  /* 0x0000000000048947 */ /* 0x003fea0003800000 */
[----:B------:R-:W-:Y:S01]  /*1b50*/  BPT.TRAP 0x1 ;  /* 0x000000040000795c */ /* 0x000fe20000300000 */
.L_x_23:
[----:B------:R-:W-:Y:S01]  /*1b60*/  ULEA UR4, UR10, UR41, 0x3 ;  /* 0x000000290a047291 */ /* 0x000fe2000f8e183f */
[----:B------:R-:W-:-:S08]  /*1b70*/  SHF.L.U32 R3, R5, 0x1f, RZ ;  /* 0x0000001f05037819 */ /* 0x000fd000000006ff */
[----:B------:R0:W1:Y:S01]  /*1b80*/  SYNCS.PHASECHK.TRANS64.TRYWAIT P1, [UR4], R3 ;  /* 0x00000003ff0075a7 */ /* 0x0000620008020144 */
[----:B------:R-:W-:Y:S05]  /*1b90*/  @!P0 BRA `(.L_x_24) ;  /* 0x0000000000048947 */ /* 0x000fea0003800000 */
[----:B------:R-:W-:Y:S01]  /*1ba0*/  BPT.TRAP 0x1 ;  /* 0x000000040000795c */ /* 0x000fe20000300000 */
.L_x_24:
[----:B-1----:R-:W-:Y:S05]  /*1bb0*/  @P1 BRA `(.L_x_25) ;  /* 0x0000000000081947 */ /* 0x002fea0003800000 */
[----:B------:R-:W1:Y:S02]  /*1bc0*/  SYNCS.PHASECHK.TRANS64.TRYWAIT P1, [UR4], R3 ;  /* 0x00000003ff0075a7 */ /* 0x000e640008020144 */
[----:B-1----:R-:W-:Y:S05]  /*1bd0*/  @!P1 BRA `(.L_x_26) ;  /* 0x0000005000c49947 */ /* 0x002fea0003800000 */
.L_x_25:
[----:B------:R-:W-:Y:S01]  /*1be0*/  ULEA UR12, UR10, UR8, 0x9 ;  /* 0x000000080a0c7291 */ /* 0x000fe2000f8e483f */
[----:B------:R-:W-:Y:S01]  /*1bf0*/  WARPGROUP.ARRIVE ;  /* 0x00000000000079c5 */ /* 0x000fe20000000000 */
[----:B------:R-:W-:Y:S01]  /*1c00*/  ULEA UR13, UR10, UR9, 0xa ;  /* 0x000000090a0d7291 */ /* 0x000fe2000f8e503f */
[----:B------:R-:W-:Y:S01]  /*1c10*/  UMOV UR5, 0x40000040 ;  /* 0x4000004000057882 */ /* 0x000fe20000000000 */
[----:B------:R-:W-:-:S03]  /*1c20*/  UMOV UR7, 0x40000040 ;  /* 0x4000004000077882 */ /* 0x000fc60000000000 */
[----:B------:R-:W-:Y:S02]  /*1c30*/  UMOV UR4, UR12 ;  /* 0x0000000c00047c82 */ /* 0x000fe40008000000 */
[----:B------:R-:W-:Y:S02]  /*1c40*/  UMOV UR6, UR13 ;  /* 0x0000000d00067c82 */ /* 0x000fe40008000000 */
[----:B------:R-:W-:Y:S01]  /*1c50*/  HGMMA.64x128x8.F32.TF32 R24, gdesc[UR4], R24, gsb0 ;  /* 0x05e00000041879f0 */ /* 0x000fe20008002818 */
        /* <DEDUP_REMOVED lines=23> */
[----:B------:R-:W-:Y:S01]  /*1dd0*/  BPT.TRAP 0x1 ;  /* 0x000000040000795c */ /* 0x000fe20000300000 */
.L_x_27:
[----:B------:R-:W-:Y:S01]  /*1de0*/  ULEA UR4, UR11, UR41, 0x3 ;  /* 0x000000290b047291 */ /* 0x000fe2000f8e183f */
[----:B------:R-:W-:-:S03]  /*1df0*/  ISETP.GT.U32.AND P1, PT, R23, 0x1, PT ;  /* 0x000000011700780c */ /* 0x000fc60003f24070 */
[----:B------:R-:W-:-:S04]  /*1e00*/  UIADD3 UR4, UR4, 0x48, URZ ;  /* 0x0000004804047890 */ /* 0x000fc8000fffe03f */
[----:B------:R-:W-:-:S09]  /*1e10*/  UPRMT UR4, URZ, 0x654, UR4 ;  /* 0x000006543f047896 */ /* 0x000fd20008000004 */
[----:B------:R-:W-:Y:S01]  /*1e20*/  SYNCS.ARRIVE.TRANS64.RED.A1T0 RZ, [UR4], RZ ;  /* 0x000000ffffff79a7 */ /* 0x000fe20008100404 */
[----:B------:R-:W-:Y:S05]  /*1e30*/  @P1 BRA `(.L_x_28) ;  /* 0x0000000000041947 */ /* 0x000fea0003800000 */
[----:B------:R-:W-:Y:S01]  /*1e40*/  BPT.TRAP 0x1 ;  /* 0x000000040000795c */ /* 0x000fe20000300000 */
.L_x_28:
[----:B------:R-:W-:Y:S01]  /*1e50*/  UIADD3 UR10, UR10, 0x1, URZ ;  /* 0x000000010a0a7890 */ /* 0x000fe2000fffe03f */
[C---:B------:R-:W-:Y:S01]  /*1e60*/  ISETP.GT.AND P1, PT, R0.reuse, 0x1, PT ;  /* 0x000000010000780c */ /* 0x040fe20003f24270 */
[----:B------:R-:W-:Y:S01]  /*1e70*/  UIADD3 UR11, UR11, 0x1, URZ ;  /* 0x000000010b0b7890 */ /* 0x000fe2000fffe03f */
[----:B------:R-:W-:Y:S01]  /*1e80*/  VIADD R0, R0, 0xffffffff ;  /* 0xffffffff00007836 */ /* 0x000fe20000000000 */
[----:B------:R-:W-:Y:S02]  /*1e90*/  UISETP.NE.AND UP0, UPT, UR10, 0x9, UPT ;  /* 0x000000090a00788c */ /* 0x000fe4000bf05270 */
[----:B------:R-:W-:Y:S02]  /*1ea0*/  UISETP.NE.AND UP1, UPT, UR11, 0x9, UPT ;  /* 0x000000090b00788c */ /* 0x000fe4000bf25270 */
[----:B------:R-:W-:Y:S02]  /*1eb0*/  USEL UR4, URZ, 0x1, UP0 ;  /* 0x000000013f047887 */ /* 0x000fe40008000000 */
[----:B------:R-:W-:-:S02]  /*1ec0*/  USEL UR10, UR10, URZ, UP0 ;  /* 0x0000003f0a0a7287 */ /* 0x000fc40008000000 */
[----:B------:R-:W-:Y:S02]  /*1ed0*/  USEL UR11, UR11, URZ, UP1 ;  /* 0x0000003f0b0b7287 */ /* 0x000fe40008800000 */
[----:B------:R-:W-:Y:S01]  /*1ee0*/  LOP3.LUT R5, R5, UR4, RZ, 0x3c, !PT ;  /* 0x0000000405057c12 */ /* 0x000fe2000f8e3cff */
[----:B------:R-:W-:Y:S09]  /*1ef0*/  @P1 BRA `(.L_x_29) ;  /* 0xfffffffc00101947 */ /* 0x000ff2000383ffff */
.L_x_22:
[----:B01----:R-:W0:Y:S01]  /*1f00*/  LDC R0, c[0x0][0x28c] ;  /* 0x0000a300ff007b82 */ /* 0x003e220000000800 */
[----:B------:R-:W-:-:S04]  /*1f10*/  IMAD.U32 R3, RZ, RZ, UR47 ;  /* 0x0000002fff037e24 */ /* 0x000fc8000f8e00ff */
[----:B------:R1:W-:Y:S01]  /*1f20*/  SYNCS.ARRIVE.TRANS64.A1T0 RZ, [R3+UR46], RZ ;  /* 0x000000ff03ff79a7 */ /* 0x0003e2000810002e */
[----:B0-----:R-:W-:-:S13]  /*1f30*/  ISETP.GE.AND P1, PT, R0, 0x1, PT ;  /* 0x000000010000780c */ /* 0x001fda0003f26270 */
[----:B-1----:R-:W-:Y:S05]  /*1f40*/  @!P1 BRA `(.L_x_30) ;  /* 0x0000000000349947 */ /* 0x002fea0003800000 */
[----:B------:R-:W-:Y:S05]  /*1f50*/  @!P0 BRA `(.L_x_31) ;  /* 0x0000000000048947 */ /* 0x000fea0003800000 */
[----:B------:R-:W-:Y:S01]  /*1f60*/  BPT.TRAP 0x1 ;  /* 0x000000040000795c */ /* 0x000fe20000300000 */
.L_x_31:
[----:B------:R-:W-:Y:S01]  /*1f70*/  UIADD3 UR6, UR38, UR42, URZ ;  /* 0x0000002a26067290 */ /* 0x000fe2000fffe03f */
[----:B------:R-:W-:-:S03]  /*1f80*/  ISETP.GT.U32.AND P0, PT, R23, 0x1, PT ;  /* 0x000000011700780c */ /* 0x000fc60003f04070 */
[----:B------:R-:W-:-:S04]  /*1f90*/  UIMAD.WIDE.U32 UR4, UR6, 0x38e38e39, URZ ;  /* 0x38e38e39060478a5 */ /* 0x000fc8000f8e003f */
[----:B------:R-:W-:-:S04]  /*1fa0*/  USHF.R.U32.HI UR4, URZ, 0x1, UR5 ;  /* 0x000000013f047899 */ /* 0x000fc80008011605 */
[----:B------:R-:W-:-:S04]  /*1fb0*/  UIMAD UR6, UR4, -0x9, UR6 ;  /* 0xfffffff7040678a4 */ /* 0x000fc8000f8e0206 */
[----:B------:R-:W-:-:S04]  /*1fc0*/  ULEA UR6, UR6, UR41, 0x3 ;  /* 0x0000002906067291 */ /* 0x000fc8000f8e183f */
[----:B------:R-:W-:-:S04]  /*1fd0*/  UIADD3 UR6, UR6, 0x48, URZ ;  /* 0x0000004806067890 */ /* 0x000fc8000fffe03f */
[----:B------:R-:W-:-:S09]  /*1fe0*/  UPRMT UR6, URZ, 0x654, UR6 ;  /* 0x000006543f067896 */ /* 0x000fd20008000006 */
[----:B------:R-:W-:Y:S01]  /*1ff0*/  SYNCS.ARRIVE.TRANS64.RED.A1T0 RZ, [UR6], RZ ;  /* 0x000000ffffff79a7 */ /* 0x000fe20008100406 */
[----:B------:R-:W-:Y:S05]  /*2000*/  @P0 BRA `(.L_x_30) ;  /* 0x0000000000040947 */ /* 0x000fea0003800000 */
[----:B------:R-:W-:Y:S01]  /*2010*/  BPT.TRAP 0x1 ;  /* 0x000000040000795c */ /* 0x000fe20000300000 */
.L_x_30:
[----:B------:R-:W-:Y:S01]  /*2020*/  SHF.L.U32 R0, R103, 0x1f, RZ ;  /* 0x0000001f67007819 */ /* 0x000fe200000006ff */
[----:B------:R-:W-:Y:S01]  /*2030*/  UIADD3 UR38, UR38, UR45, URZ ;  /* 0x0000002d26267290 */ /* 0x000fe2000fffe03f */
[----:B------:R-:W-:Y:S01]  /*2040*/  SHF.R.S32.HI R9, RZ, 0x1f, R19 ;  /* 0x0000001fff097819 */ /* 0x000fe20000011413 */
[----:B------:R-:W-:Y:S01]  /*2050*/  UISETP.GE.U32.AND UP1, UPT, UR45, 0x9, UPT ;  /* 0x000000092d00788c */ /* 0x000fe2000bf26070 */
[----:B------:R-:W0:Y:S01]  /*2060*/  SYNCS.PHASECHK.TRANS64.TRYWAIT P0, [UR43+0x8], R0 ;  /* 0x00000800ff0075a7 */ /* 0x000e22000800016b */
[----:B------:R-:W-:-:S04]  /*2070*/  UISETP.GT.U32.AND UP0, UPT, UR38, 0x8, UPT ;  /* 0x000000082600788c */ /* 0x000fc8000bf04070 */
[----:B------:R-:W-:-:S04]  /*2080*/  UISETP.LT.U32.AND UP0, UPT, UR45, 0x9, UP0 ;  /* 0x000000092d00788c */ /* 0x000fc80008701070 */
[----:B------:R-:W-:Y:S02]  /*2090*/  USEL UR6, URZ, 0x1, !UP0 ;  /* 0x000000013f067887 */ /* 0x000fe4000c000000 */
[----:B------:R-:W-:Y:S02]  /*20a0*/  @UP1 UIMAD.WIDE.U32 UR4, UR38, 0x38e38e39, URZ ;  /* 0x38e38e39260418a5 */ /* 0x000fe4000f8e003f */
[----:B------:R-:W-:Y:S02]  /*20b0*/  ULOP3.LUT UR39, UR39, UR6, URZ, 0x3c, !UPT ;  /* 0x0000000627277292 */ /* 0x000fe4000f8e3c3f */
[----:B------:R-:W-:-:S04]  /*20c0*/  @UP1 USHF.R.U32.HI UR4, URZ, 0x1, UR5 ;  /* 0x000000013f041899 */ /* 0x000fc80008011605 */
[----:B------:R-:W-:Y:S01]  /*20d0*/  @UP1 ULOP3.LUT UR39, UR39, 0x1, UR4, 0x78, !UPT ;  /* 0x0000000127271892 */ /* 0x000fe2000f8e7804 */
[----:B0-----:R-:W-:Y:S11]  /*20e0*/  @!P0 BRA `(.L_x_32) ;  /* 0x0000004c00988947 */ /* 0x001ff60003800000 */
.L_x_191:
[----:B------:R-:W-:Y:S01]  /*20f0*/  ULDC.64 UR4, c[0x0][0x5d0] ;  /* 0x0001740000047ab9 */ /* 0x000fe20000000a00 */
[----:B------:R-:W-:Y:S01]  /*2100*/  ULDC UR6, c[0x0][0x284] ;  /* 0x0000a10000067ab9 */ /* 0x000fe20000000800 */
[----:B0-----:R-:W-:Y:S02]  /*2110*/  IMAD R0, R9, UR4, RZ ;  /* 0x0000000409007c24 */ /* 0x001fe4000f8e02ff */
[----:B------:R-:W-:Y:S02]  /*2120*/  IMAD.SHL.U32 R12, R18, 0x80, RZ ;  /* 0x00000080120c7824 */ /* 0x000fe400078e00ff */
[C---:B------:R-:W-:Y:S02]  /*2130*/  IMAD R3, R19.reuse, UR5, R0 ;  /* 0x0000000513037c24 */ /* 0x040fe4000f8e0200 */
[----:B------:R-:W-:Y:S01]  /*2140*/  IMAD.SHL.U32 R0, R22, 0x40, RZ ;  /* 0x0000004016007824 */ /* 0x000fe200078e00ff */
[----:B------:R-:W-:Y:S01]  /*2150*/  SHF.R.S32.HI R13, RZ, 0x1f, R12 ;  /* 0x0000001fff0d7819 */ /* 0x000fe2000001140c */
[----:B------:R-:W-:Y:S01]  /*2160*/  IMAD.WIDE.U32 R4, R19, UR4, R92 ;  /* 0x0000000413047c25 */ /* 0x000fe2000f8e005c */
[----:B------:R-:W-:-:S02]  /*2170*/  ULDC.64 UR4, c[0x0][0x5c8] ;  /* 0x0001720000047ab9 */ /* 0x000fc40000000a00 */
[----:B------:R-:W-:Y:S01]  /*2180*/  ISETP.GE.AND P0, PT, R0, UR6, PT ;  /* 0x0000000600007c0c */ /* 0x000fe2000bf06270 */
[----:B------:R-:W-:Y:S01]  /*2190*/  ULDC UR6, c[0x0][0x288] ;  /* 0x0000a20000067ab9 */ /* 0x000fe20000000800 */
[----:B------:R-:W-:Y:S01]  /*21a0*/  IADD3 R4, P1, R12, R4, RZ ;  /* 0x000000040c047210 */ /* 0x000fe20007f3e0ff */
[----:B------:R-:W-:Y:S01]  /*21b0*/  IMAD.WIDE R104, R22, 0x40, R90 ;  /* 0x0000004016687825 */ /* 0x000fe200078e025a */
[----:B------:R-:W-:Y:S02]  /*21c0*/  ISETP.GE.OR P0, PT, R12, UR6, P0 ;  /* 0x000000060c007c0c */ /* 0x000fe40008706670 */
[----:B------:R-:W-:Y:S01]  /*21d0*/  IADD3.X R5, R13, R5, R3, P1, !PT ;  /* 0x000000050d057210 */ /* 0x000fe20000ffe403 */
[----:B------:R-:W-:-:S04]  /*21e0*/  IMAD R7, R105, UR4, RZ ;  /* 0x0000000469077c24 */ /* 0x000fc8000f8e02ff */
[C---:B------:R-:W-:Y:S02]  /*21f0*/  IMAD R7, R104.reuse, UR5, R7 ;  /* 0x0000000568077c24 */ /* 0x040fe4000f8e0207 */
[----:B------:R-:W-:-:S04]  /*2200*/  IMAD.WIDE.U32 R106, R104, UR4, R4 ;  /* 0x00000004686a7c25 */ /* 0x000fc8000f8e0004 */
[----:B------:R-:W-:Y:S05]  /*2210*/  @P0 BRA `(.L_x_33) ;  /* 0x0000003000d00947 */ /* 0x000fea0003800000 */
[----:B-----5:R-:W-:Y:S01]  /*2220*/  FSETP.NEU.AND P0, PT, R89, RZ, PT ;  /* 0x000000ff5900720b */ /* 0x020fe20003f0d000 */
[----:B------:R-:W-:Y:S01]  /*2230*/  IMAD.IADD R3, R97, 0x1, -R12 ;  /* 0x0000000161037824 */ /* 0x000fe200078e0a0c */
[----:B------:R-:W-:Y:S01]  /*2240*/  BSSY B0, `(.L_x_33) ;  /* 0x0000331000007945 */ /* 0x000fe20003800000 */
[----:B------:R-:W-:Y:S02]  /*2250*/  IMAD.IADD R0, R101, 0x1, -R0 ;  /* 0x0000000165007824 */ /* 0x000fe400078e0a00 */
[----:B------:R-:W-:Y:S01]  /*2260*/  IMAD.IADD R115, R107, 0x1, R7 ;  /* 0x000000016b737824 */ /* 0x000fe200078e0207 */
[----:B------:R-:W-:-:S04]  /*2270*/  ISETP.GT.AND P3, PT, R3, RZ, PT ;  /* 0x000000ff0300720c */ /* 0x000fc80003f64270 */
[----:B------:R-:W-:-:S03]  /*2280*/  ISETP.GT.AND P1, PT, R0, RZ, P3 ;  /* 0x000000ff0000720c */ /* 0x000fc60001f24270 */
[----:B------:R-:W-:Y:S10]  /*2290*/  @!P0 BRA `(.L_x_34) ;  /* 0x0000002400148947 */ /* 0x000ff40003800000 */
[----:B------:R-:W0:Y:S01]  /*22a0*/  LDC.64 R108, c[0x0][0x5b8] ;  /* 0x00016e00ff6c7b82 */ /* 0x000e220000000a00 */
[----:B------:R-:W-:-:S07]  /*22b0*/  ULDC.64 UR4, c[0x0][0x5c0] ;  /* 0x0001700000047ab9 */ /* 0x000fce0000000a00 */
[----:B------:R-:W1:Y:S08]  /*22c0*/  LDC.64 R110, c[0x0][0x5b0] ;  /* 0x00016c00ff6e7b82 */ /* 0x000e700000000a00 */
[----:B------:R-:W2:Y:S01]  /*22d0*/  LDC.64 R112, c[0x0][0x5a8] ;  /* 0x00016a00ff707b82 */ /* 0x000ea20000000a00 */
[-C--:B0-----:R-:W-:Y:S02]  /*22e0*/  IMAD R6, R9, R108.reuse, RZ ;  /* 0x0000006c09067224 */ /* 0x081fe400078e02ff */
[----:B------:R-:W-:-:S04]  /*22f0*/  IMAD.WIDE.U32 R4, R19, R108, R92 ;  /* 0x0000006c13047225 */ /* 0x000fc800078e005c */
[----:B------:R-:W-:Y:S01]  /*2300*/  IMAD R107, R19, R109, R6 ;  /* 0x0000006d136b7224 */ /* 0x000fe200078e0206 */
[----:B------:R-:W-:Y:S01]  /*2310*/  IADD3 R6, P0, R12, R4, RZ ;  /* 0x000000040c067210 */ /* 0x000fe20007f1e0ff */
[----:B-1----:R-:W-:-:S03]  /*2320*/  IMAD R4, R105, R110, RZ ;  /* 0x0000006e69047224 */ /* 0x002fc600078e02ff */
[----:B------:R-:W-:Y:S01]  /*2330*/  IADD3.X R7, R13, R5, R107, P0, !PT ;  /* 0x000000050d077210 */ /* 0x000fe200007fe46b */
[C---:B------:R-:W-:Y:S02]  /*2340*/  IMAD R105, R104.reuse, R111, R4 ;  /* 0x0000006f68697224 */ /* 0x040fe400078e0204 */
[----:B------:R-:W-:-:S04]  /*2350*/  IMAD.WIDE.U32 R4, R104, R110, R6 ;  /* 0x0000006e68047225 */ /* 0x000fc800078e0006 */
[----:B------:R-:W-:Y:S01]  /*2360*/  IMAD.IADD R5, R5, 0x1, R105 ;  /* 0x0000000105057824 */ /* 0x000fe200078e0269 */
[----:B--2---:R-:W-:-:S04]  /*2370*/  LEA R10, P0, R4, R112, 0x2 ;  /* 0x00000070040a7211 */ /* 0x004fc800078010ff */
[----:B------:R-:W-:-:S05]  /*2380*/  LEA.HI.X R11, R4, R113, R5, 0x2, P0 ;  /* 0x00000071040b7211 */ /* 0x000fca00000f1405 */
[----:B------:R0:W2:Y:S01]  /*2390*/  @P1 LDG.E.LTC128B R18, desc[UR36][R10.64] ;  /* 0x000000240a121981 */ /* 0x0000a2000c1e1920 */
[----:B------:R-:W-:Y:S01]  /*23a0*/  IMAD.WIDE.U32 R4, R104, R110, R12 ;  /* 0x0000006e68047225 */ /* 0x000fe200078e000c */
[----:B------:R-:W-:Y:S01]  /*23b0*/  SHF.L.U64.HI R21, R110, 0x3, R111 ;  /* 0x000000036e157819 */ /* 0x000fe2000001026f */
[----:B------:R-:W-:Y:S01]  /*23c0*/  BSSY B1, `(.L_x_35) ;  /* 0x0000017000017945 */ /* 0x000fe20003800000 */
[----:B------:R-:W-:Y:S01]  /*23d0*/  ISETP.GT.AND P3, PT, R0, 0x8, P3 ;  /* 0x000000080000780c */ /* 0x000fe20001f64270 */
[----:B------:R-:W-:Y:S01]  /*23e0*/  IMAD.SHL.U32 R20, R110, 0x8, RZ ;  /* 0x000000086e147824 */ /* 0x000fe200078e00ff */
[----:B------:R-:W-:-:S03]  /*23f0*/  IADD3 R14, P0, R92, R4, RZ ;  /* 0x000000045c0e7210 */ /* 0x000fc60007f1e0ff */
[----:B------:R-:W-:Y:S01]  /*2400*/  IMAD.WIDE.U32 R20, R104, R110, R20 ;  /* 0x0000006e68147225 */ /* 0x000fe200078e0014 */
[----:B------:R-:W-:Y:S02]  /*2410*/  IADD3.X R15, R93, R105, R5, P0, !PT ;  /* 0x000000695d0f7210 */ /* 0x000fe400007fe405 */
[----:B------:R-:W-:Y:S01]  /*2420*/  LEA R8, P0, R106, UR4, 0x2 ;  /* 0x000000046a087c11 */ /* 0x000fe2000f8010ff */
[----:B------:R-:W-:Y:S01]  /*2430*/  IMAD.IADD R105, R105, 0x1, R21 ;  /* 0x0000000169697824 */ /* 0x000fe200078e0215 */
[----:B0-----:R-:W-:Y:S01]  /*2440*/  IADD3 R10, P2, R6, R20, RZ ;  /* 0x00000014060a7210 */ /* 0x001fe20007f5e0ff */
[----:B------:R-:W-:Y:S01]  /*2450*/  IMAD.WIDE.U32 R14, R19, R108, R14 ;  /* 0x0000006c130e7225 */ /* 0x000fe200078e000e */
[----:B------:R-:W-:-:S03]  /*2460*/  LEA.HI.X R9, R106, UR5, R115, 0x2, P0 ;  /* 0x000000056a097c11 */ /* 0x000fc600080f1473 */
[----:B------:R-:W-:Y:S01]  /*2470*/  IMAD.IADD R15, R107, 0x1, R15 ;  /* 0x000000016b0f7824 */ /* 0x000fe200078e020f */
[----:B------:R-:W-:Y:S01]  /*2480*/  LEA R4, P0, R14, R112, 0x2 ;  /* 0x000000700e047211 */ /* 0x000fe200078010ff */
[----:B------:R-:W-:Y:S02]  /*2490*/  IMAD.X R7, R105, 0x1, R7, P2 ;  /* 0x0000000169077824 */ /* 0x000fe400010e0607 */
[----:B--2---:R-:W-:-:S04]  /*24a0*/  FMUL R5, R18, R89 ;  /* 0x0000005912057220 */ /* 0x004fc80000400000 */
[----:B------:R-:W-:Y:S01]  /*24b0*/  FFMA R11, R24, R88, R5 ;  /* 0x00000058180b7223 */ /* 0x000fe20000000005 */
[----:B------:R-:W-:Y:S02]  /*24c0*/  LEA.HI.X R5, R14, R113, R15, 0x2, P0 ;  /* 0x000000710e057211 */ /* 0x000fe400000f140f */
[----:B------:R-:W-:Y:S02]  /*24d0*/  ISETP.GT.AND P0, PT, R3, 0x1, PT ;  /* 0x000000010300780c */ /* 0x000fe40003f04270 */
[----:B------:R0:W-:Y:S01]  /*24e0*/  @P1 STG.E desc[UR36][R8.64], R11 ;  /* 0x0000000b08001986 */ /* 0x0001e2000c101924 */
[----:B------:R-:W-:Y:S02]  /*24f0*/  LEA R14, P1, R10, R112, 0x2 ;  /* 0x000000700a0e7211 */ /* 0x000fe400078210ff */
[----:B------:R-:W-:-:S13]  /*2500*/  ISETP.GT.AND P4, PT, R0, RZ, P0 ;  /* 0x000000ff0000720c */ /* 0x000fda0000784270 */
[----:B0-----:R-:W-:Y:S05]  /*2510*/  @!P4 BRA `(.L_x_36) ;  /* 0x000000000004c947 */ /* 0x001fea0003800000 */
[----:B------:R0:W5:Y:S02]  /*2520*/  LDG.E.LTC128B R18, desc[UR36][R4.64+0x4] ;  /* 0x0000042404127981 */ /* 0x000164000c1e1920 */
.L_x_36:
[----:B------:R-:W-:Y:S05]  /*2530*/  BSYNC B1 ;  /* 0x0000000000017941 */ /* 0x000fea0003800000 */
.L_x_35:
[----:B-----5:R-:W-:Y:S01]  /*2540*/  FMUL R6, R18, R89 ;  /* 0x0000005912067220 */ /* 0x020fe20000400000 */
[----:B------:R-:W-:-:S03]  /*2550*/  LEA.HI.X R15, R10, R113, R7, 0x2, P1 ;  /* 0x000000710a0f7211 */ /* 0x000fc600008f1407 */
[----:B------:R-:W-:-:S05]  /*2560*/  FFMA R25, R25, R88, R6 ;  /* 0x0000005819197223 */ /* 0x000fca0000000006 */
[----:B------:R1:W-:Y:S04]  /*2570*/  @P4 STG.E desc[UR36][R8.64+0x4], R25 ;  /* 0x0000041908004986 */ /* 0x0003e8000c101924 */
[----:B------:R-:W2:Y:S01]  /*2580*/  @P3 LDG.E.LTC128B R18, desc[UR36][R14.64] ;  /* 0x000000240e123981 */ /* 0x000ea2000c1e1920 */
[----:B------:R-:W-:Y:S01]  /*2590*/  IADD3 R12, P1, P2, R92, R20, R12 ;  /* 0x000000145c0c7210 */ /* 0x000fe20007a3e00c */
[----:B------:R-:W-:Y:S01]  /*25a0*/  BSSY B1, `(.L_x_37) ;  /* 0x0000010000017945 */ /* 0x000fe20003800000 */
[C---:B------:R-:W-:Y:S02]  /*25b0*/  SHF.L.U64.HI R11, R94.reuse, 0x2, R95 ;  /* 0x000000025e0b7819 */ /* 0x040fe4000001025f */
[----:B------:R-:W-:Y:S02]  /*25c0*/  IADD3.X R13, R93, R105, R13, P1, P2 ;  /* 0x000000695d0d7210 */ /* 0x000fe40000fe440d */
[----:B------:R-:W-:-:S02]  /*25d0*/  LEA R10, P2, R94, R8, 0x2 ;  /* 0x000000085e0a7211 */ /* 0x000fc400078410ff */
[----:B------:R-:W-:Y:S01]  /*25e0*/  ISETP.GT.AND P0, PT, R0, 0x8, P0 ;  /* 0x000000080000780c */ /* 0x000fe20000704270 */
[----:B------:R-:W-:Y:S01]  /*25f0*/  IMAD.WIDE.U32 R12, R19, R108, R12 ;  /* 0x0000006c130c7225 */ /* 0x000fe200078e000c */
[----:B------:R-:W-:-:S03]  /*2600*/  ISETP.GT.AND P1, PT, R3, 0x8, PT ;  /* 0x000000080300780c */ /* 0x000fc60003f24270 */
[----:B------:R-:W-:Y:S01]  /*2610*/  IMAD.X R11, R11, 0x1, R9, P2 ;  /* 0x000000010b0b7824 */ /* 0x000fe200010e0609 */
[----:B------:R-:W-:Y:S01]  /*2620*/  LEA R6, P4, R12, R112, 0x2 ;  /* 0x000000700c067211 */ /* 0x000fe200078810ff */
[----:B------:R-:W-:Y:S02]  /*2630*/  IMAD.IADD R13, R107, 0x1, R13 ;  /* 0x000000016b0d7824 */ /* 0x000fe400078e020d */
[----:B--2---:R-:W-:-:S04]  /*2640*/  FMUL R7, R18, R89 ;  /* 0x0000005912077220 */ /* 0x004fc80000400000 */
[----:B------:R-:W-:Y:S01]  /*2650*/  FFMA R15, R26, R88, R7 ;  /* 0x000000581a0f7223 */ /* 0x000fe20000000007 */
[----:B------:R-:W-:-:S04]  /*2660*/  LEA.HI.X R7, R12, R113, R13, 0x2, P4 ;  /* 0x000000710c077211 */ /* 0x000fc800020f140d */
[----:B------:R1:W-:Y:S01]  /*2670*/  @P3 STG.E desc[UR36][R10.64], R15 ;  /* 0x0000000f0a003986 */ /* 0x0003e2000c101924 */
[----:B------:R-:W-:Y:S05]  /*2680*/  @!P0 BRA `(.L_x_38) ;  /* 0x0000000000048947 */ /* 0x000fea0003800000 */
[----:B------:R2:W5:Y:S02]  /*2690*/  LDG.E.LTC128B R18, desc[UR36][R6.64+0x4] ;  /* 0x0000042406127981 */ /* 0x000564000c1e1920 */
.L_x_38:
[----:B------:R-:W-:Y:S05]  /*26a0*/  BSYNC B1 ;  /* 0x0000000000017941 */ /* 0x000fea0003800000 */
.L_x_37:
[----:B-----5:R-:W-:Y:S01]  /*26b0*/  FMUL R12, R18, R89 ;  /* 0x00000059120c7220 */ /* 0x020fe20000400000 */
[----:B------:R-:W-:Y:S01]  /*26c0*/  ISETP.GT.AND P3, PT, R0, RZ, P1 ;  /* 0x000000ff0000720c */ /* 0x000fe20000f64270 */
[----:B------:R-:W-:Y:S01]  /*26d0*/  BSSY B1, `(.L_x_39) ;  /* 0x0000006000017945 */ /* 0x000fe20003800000 */
[----:B------:R-:W-:Y:S01]  /*26e0*/  ISETP.GT.AND P2, PT, R3, 0x9, PT ;  /* 0x000000090300780c */ /* 0x000fe20003f44270 */
[----:B------:R-:W-:-:S05]  /*26f0*/  FFMA R27, R27, R88, R12 ;  /* 0x000000581b1b7223 */ /* 0x000fca000000000c */
[----:B------:R3:W-:Y:S05]  /*2700*/  @P0 STG.E desc[UR36][R10.64+0x4], R27 ;  /* 0x0000041b0a000986 */ /* 0x0007ea000c101924 */
[----:B------:R-:W-:Y:S05]  /*2710*/  @!P3 BRA `(.L_x_40) ;  /* 0x000000000004b947 */ /* 0x000fea0003800000 */
[----:B------:R4:W5:Y:S02]  /*2720*/  LDG.E.LTC128B R18, desc[UR36][R4.64+0x20] ;  /* 0x0000202404127981 */ /* 0x000964000c1e1920 */
.L_x_40:
[----:B------:R-:W-:Y:S05]  /*2730*/  BSYNC B1 ;  /* 0x0000000000017941 */ /* 0x000fea0003800000 */
.L_x_39:
[----:B-----5:R-:W-:Y:S01]  /*2740*/  FMUL R13, R18, R89 ;  /* 0x00000059120d7220 */ /* 0x020fe20000400000 */
[----:B------:R-:W-:Y:S01]  /*2750*/  ISETP.GT.AND P0, PT, R0, RZ, P2 ;  /* 0x000000ff0000720c */ /* 0x000fe20001704270 */
[----:B------:R-:W-:Y:S02]  /*2760*/  BSSY B1, `(.L_x_41) ;  /* 0x0000005000017945 */ /* 0x000fe40003800000 */
[----:B------:R-:W-:-:S05]  /*2770*/  FFMA R13, R28, R88, R13 ;  /* 0x000000581c0d7223 */ /* 0x000fca000000000d */
[----:B------:R0:W-:Y:S05]  /*2780*/  @P3 STG.E desc[UR36][R8.64+0x20], R13 ;  /* 0x0000200d08003986 */ /* 0x0001ea000c101924 */
[----:B------:R-:W-:Y:S05]  /*2790*/  @!P0 BRA `(.L_x_42) ;  /* 0x0000000000048947 */ /* 0x000fea0003800000 */
[----:B------:R0:W5:Y:S02]  /*27a0*/  LDG.E.LTC128B R18, desc[UR36][R4.64+0x24] ;  /* 0x0000242404127981 */ /* 0x000164000c1e1920 */
.L_x_42:
[----:B------:R-:W-:Y:S05]  /*27b0*/  BSYNC B1 ;  /* 0x0000000000017941 */ /* 0x000fea0003800000 */
.L_x_41:
[----:B-----5:R-:W-:Y:S01]  /*27c0*/  FMUL R12, R18, R89 ;  /* 0x00000059120c7220 */ /* 0x020fe20000400000 */
[----:B------:R-:W-:Y:S01]  /*27d0*/  ISETP.GT.AND P1, PT, R0, 0x8, P1 ;  /* 0x000000080000780c */ /* 0x000fe20000f24270 */
[----:B------:R-:W-:Y:S02]  /*27e0*/  BSSY B1, `(.L_x_43) ;  /* 0x0000005000017945 */ /* 0x000fe40003800000 */
[----:B------:R-:W-:-:S05]  /*27f0*/  FFMA R29, R29, R88, R12 ;  /* 0x000000581d1d7223 */ /* 0x000fca000000000c */
[----:B------:R0:W-:Y:S05]  /*2800*/  @P0 STG.E desc[UR36][R8.64+0x24], R29 ;  /* 0x0000241d08000986 */ /* 0x0001ea000c101924 */
[----:B------:R-:W-:Y:S05]  /*2810*/  @!P1 BRA `(.L_x_44) ;  /* 0x0000000000049947 */ /* 0x000fea0003800000 */
[----:B------:R0:W5:Y:S02]  /*2820*/  LDG.E.LTC128B R18, desc[UR36][R6.64+0x20] ;  /* 0x0000202406127981 */ /* 0x000164000c1e1920 */
.L_x_44:
[----:B------:R-:W-:Y:S05]  /*2830*/  BSYNC B1 ;  /* 0x0000000000017941 */ /* 0x000fea0003800000 */
.L_x_43:
[----:B0----5:R-:W-:Y:S01]  /*2840*/  FMUL R13, R18, R89 ;  /* 0x00000059120d7220 */ /* 0x021fe20000400000 */
[----:B------:R-:W-:Y:S01]  /*2850*/  ISETP.GT.AND P2, PT, R0, 0x8, P2 ;  /* 0x000000080000780c */ /* 0x000fe20001744270 */
[----:B------:R-:W-:Y:S01]  /*2860*/  BSSY B1, `(.L_x_45) ;  /* 0x0000006000017945 */ /* 0x000fe20003800000 */
[----:B------:R-:W-:Y:S01]  /*2870*/  ISETP.GT.AND P0, PT, R3, 0x10, PT ;  /* 0x000000100300780c */ /* 0x000fe20003f04270 */
[----:B------:R-:W-:-:S05]  /*2880*/  FFMA R13, R30, R88, R13 ;  /* 0x000000581e0d7223 */ /* 0x000fca000000000d */
[----:B------:R0:W-:Y:S05]  /*2890*/  @P1 STG.E desc[UR36][R10.64+0x20], R13 ;  /* 0x0000200d0a001986 */ /* 0x0001ea000c101924 */
[----:B------:R-:W-:Y:S05]  /*28a0*/  @!P2 BRA `(.L_x_46) ;  /* 0x000000000004a947 */ /* 0x000fea0003800000 */
[----:B------:R0:W5:Y:S02]  /*28b0*/  LDG.E.LTC128B R18, desc[UR36][R6.64+0x24] ;  /* 0x0000242406127981 */ /* 0x000164000c1e1920 */
.L_x_46:
[----:B------:R-:W-:Y:S05]  /*28c0*/  BSYNC B1 ;  /* 0x0000000000017941 */ /* 0x000fea0003800000 */
.L_x_45:
        /* <DEDUP_REMOVED lines=8> */
.L_x_48:
[----:B------:R-:W-:Y:S05]  /*2950*/  BSYNC B1 ;  /* 0x0000000000017941 */ /* 0x000fea0003800000 */
.L_x_47:
[----:B0----5:R-:W-:Y:S01]  /*2960*/  FMUL R13, R18, R89 ;  /* 0x00000059120d7220 */ /* 0x021fe20000400000 */
[----:B------:R-:W-:Y:S01]  /*2970*/  ISETP.GT.AND P2, PT, R0, RZ, P1 ;  /* 0x000000ff0000720c */ /* 0x000fe20000f44270 */
[----:B------:R-:W-:Y:S02]  /*2980*/  BSSY B1, `(.L_x_49) ;  /* 0x0000005000017945 */ /* 0x000fe40003800000 */
[----:B------:R-:W-:-:S05]  /*2990*/  FFMA R13, R32, R88, R13 ;  /* 0x00000058200d7223 */ /* 0x000fca000000000d */
[----:B------:R0:W-:Y:S05]  /*29a0*/  @P3 STG.E desc[UR36][R8.64+0x40], R13 ;  /* 0x0000400d08003986 */ /* 0x0001ea000c101924 */
[----:B------:R-:W-:Y:S05]  /*29b0*/  @!P2 BRA `(.L_x_50) ;  /* 0x000000000004a947 */ /* 0x000fea0003800000 */
[----:B------:R0:W5:Y:S02]  /*29c0*/  LDG.E.LTC128B R18, desc[UR36][R4.64+0x44] ;  /* 0x0000442404127981 */ /* 0x000164000c1e1920 */
.L_x_50:
[----:B------:R-:W-:Y:S05]  /*29d0*/  BSYNC B1 ;  /* 0x0000000000017941 */ /* 0x000fea0003800000 */
.L_x_49:
[----:B-----5:R-:W-:Y:S01]  /*29e0*/  FMUL R12, R18, R89 ;  /* 0x00000059120c7220 */ /* 0x020fe20000400000 */
[----:B------:R-:W-:Y:S01]  /*29f0*/  ISETP.GT.AND P0, PT, R0, 0x8, P0 ;  /* 0x000000080000780c */ /* 0x000fe20000704270 */
[----:B------:R-:W-:Y:S02]  /*2a00*/  BSSY B1, `(.L_x_51) ;  /* 0x0000005000017945 */ /* 0x000fe40003800000 */
[----:B------:R-:W-:-:S05]  /*2a10*/  FFMA R33, R33, R88, R12 ;  /* 0x0000005821217223 */ /* 0x000fca000000000c */
[----:B------:R0:W-:Y:S05]  /*2a20*/  @P2 STG.E desc[UR36][R8.64+0x44], R33 ;  /* 0x0000442108002986 */ /* 0x0001ea000c101924 */
[----:B------:R-:W-:Y:S05]  /*2a30*/  @!P0 BRA `(.L_x_52) ;  /* 0x0000000000048947 */ /* 0x000fea0003800000 */
[----:B------:R0:W5:Y:S02]  /*2a40*/  LDG.E.LTC128B R18, desc[UR36][R6.64+0x40] ;  /* 0x0000402406127981 */ /* 0x000164000c1e1920 */
.L_x_52:
[----:B------:R-:W-:Y:S05]  /*2a50*/  BSYNC B1 ;  /* 0x0000000000017941 */ /* 0x000fea0003800000 */
.L_x_51:
        /* <DEDUP_REMOVED lines=8> */
.L_x_54:
[----:B------:R-:W-:Y:S05]  /*2ae0*/  BSYNC B1 ;  /* 0x0000000000017941 */ /* 0x000fea0003800000 */
.L_x_53:
        /* <DEDUP_REMOVED lines=8> */
.L_x_56:
[----:B------:R-:W-:Y:S05]  /*2b70*/  BSYNC B1 ;  /* 0x0000000000017941 */ /* 0x000fea0003800000 */
.L_x_55:
[----:B0----5:R-:W-:Y:S01]  /*2b80*/  FMUL R13, R18, R89 ;  /* 0x00000059120d7220 */ /* 0x021fe20000400000 */
[----:B------:R-:W-:Y:S01]  /*2b90*/  ISETP.GT.AND P1, PT, R0, RZ, P0 ;  /* 0x000000ff0000720c */ /* 0x000fe20000724270 */
[----:B------:R-:W-:Y:S02]  /*2ba0*/  BSSY B1, `(.L_x_57) ;  /* 0x0000005000017945 */ /* 0x000fe40003800000 */
[----:B------:R-:W-:-:S05]  /*2bb0*/  FFMA R13, R36, R88, R13 ;  /* 0x00000058240d7223 */ /* 0x000fca000000000d */
[----:B------:R0:W-:Y:S05]  /*2bc0*/  @P3 STG.E desc[UR36][R8.64+0x60], R13 ;  /* 0x0000600d08003986 */ /* 0x0001ea000c101924 */
[----:B------:R-:W-:Y:S05]  /*2bd0*/  @!P1 BRA `(.L_x_58) ;  /* 0x0000000000049947 */ /* 0x000fea0003800000 */
[----:B------:R0:W5:Y:S02]  /*2be0*/  LDG.E.LTC128B R18, desc[UR36][R4.64+0x64] ;  /* 0x0000642404127981 */ /* 0x000164000c1e1920 */
.L_x_58:
[----:B------:R-:W-:Y:S05]  /*2bf0*/  BSYNC B1 ;  /* 0x0000000000017941 */ /* 0x000fea0003800000 */
.L_x_57:
[----:B-----5:R-:W-:Y:S01]  /*2c00*/  FMUL R12, R18, R89 ;  /* 0x00000059120c7220 */ /* 0x020fe20000400000 */
[----:B------:R-:W-:Y:S01]  /*2c10*/  ISETP.GT.AND P2, PT, R0, 0x8, P2 ;  /* 0x000000080000780c */ /* 0x000fe20001744270 */
[----:B------:R-:W-:Y:S02]  /*2c20*/  BSSY B1, `(.L_x_59) ;  /* 0x0000005000017945 */ /* 0x000fe40003800000 */
[----:B------:R-:W-:-:S05]  /*2c30*/  FFMA R37, R37, R88, R12 ;  /* 0x0000005825257223 */ /* 0x000fca000000000c */
[----:B------:R0:W-:Y:S05]  /*2c40*/  @P1 STG.E desc[UR36][R8.64+0x64], R37 ;  /* 0x0000642508001986 */ /* 0x0001ea000c101924 */
[----:B------:R-:W-:Y:S05]  /*2c50*/  @!P2 BRA `(.L_x_60) ;  /* 0x000000000004a947 */ /* 0x000fea0003800000 */
[----:B------:R0:W5:Y:S02]  /*2c60*/  LDG.E.LTC128B R18, desc[UR36][R6.64+0x60] ;  /* 0x0000602406127981 */ /* 0x000164000c1e1920 */
.L_x_60:
[----:B------:R-:W-:Y:S05]  /*2c70*/  BSYNC B1 ;  /* 0x0000000000017941 */ /* 0x000fea0003800000 */
.L_x_59:
        /* <DEDUP_REMOVED lines=8> */
.L_x_62:
[----:B------:R-:W-:Y:S05]  /*2d00*/  BSYNC B1 ;  /* 0x0000000000017941 */ /* 0x000fea0003800000 */
.L_x_61:
        /* <DEDUP_REMOVED lines=8> */
.L_x_64:
[----:B------:R-:W-:Y:S05]  /*2d90*/  BSYNC B1 ;  /* 0x0000000000017941 */ /* 0x000fea0003800000 */
.L_x_63:
[----:B0----5:R-:W-:Y:S01]  /*2da0*/  FMUL R13, R18, R89 ;  /* 0x00000059120d7220 */ /* 0x021fe20000400000 */
[----:B------:R-:W-:Y:S01]  /*2db0*/  ISETP.GT.AND P0, PT, R0, RZ, P2 ;  /* 0x000000ff0000720c */ /* 0x000fe20001704270 */
[----:B------:R-:W-:Y:S02]  /*2dc0*/  BSSY B1, `(.L_x_65) ;  /* 0x0000005000017945 */ /* 0x000fe40003800000 */
[----:B------:R-:W-:-:S05]  /*2dd0*/  FFMA R13, R40, R88, R13 ;  /* 0x00000058280d7223 */ /* 0x000fca000000000d */
[----:B------:R0:W-:Y:S05]  /*2de0*/  @P3 STG.E desc[UR36][R8.64+0x80], R13 ;  /* 0x0000800d08003986 */ /* 0x0001ea000c101924 */
[----:B------:R-:W-:Y:S05]  /*2df0*/  @!P0 BRA `(.L_x_66) ;  /* 0x0000000000048947 */ /* 0x000fea0003800000 */
[----:B------:R0:W5:Y:S02]  /*2e00*/  LDG.E.LTC128B R18, desc[UR36][R4.64+0x84] ;  /* 0x0000842404127981 */ /* 0x000164000c1e1920 */
.L_x_66:
[----:B------:R-:W-:Y:S05]  /*2e10*/  BSYNC B1 ;  /* 0x0000000000017941 */ /* 0x000fea0003800000 */
.L_x_65:
[----:B-----5:R-:W-:Y:S01]  /*2e20*/  FMUL R12, R18, R89 ;  /* 0x00000059120c7220 */ /* 0x020fe20000400000 */
[----:B------:R-:W-:Y:S01]  /*2e30*/  ISETP.GT.AND P1, PT, R0, 0x8, P1 ;  /* 0x000000080000780c */ /* 0x000fe20000f24270 */
[----:B------:R-:W-:Y:S02]  /*2e40*/  BSSY B1, `(.L_x_67) ;  /* 0x0000005000017945 */ /* 0x000fe40003800000 */
[----:B------:R-:W-:-:S05]  /*2e50*/  FFMA R41, R41, R88, R12 ;  /* 0x0000005829297223 */ /* 0x000fca000000000c */
[----:B------:R0:W-:Y:S05]  /*2e60*/  @P0 STG.E desc[UR36][R8.64+0x84], R41 ;  /* 0x0000842908000986 */ /* 0x0001ea000c101924 */
[----:B------:R-:W-:Y:S05]  /*2e70*/  @!P1 BRA `(.L_x_68) ;  /* 0x0000000000049947 */ /* 0x000fea0003800000 */
[----:B------:R0:W5:Y:S02]  /*2e80*/  LDG.E.LTC128B R18, desc[UR36][R6.64+0x80] ;  /* 0x0000802406127981 */ /* 0x000164000c1e1920 */
.L_x_68:
[----:B------:R-:W-:Y:S05]  /*2e90*/  BSYNC B1 ;  /* 0x0000000000017941 */ /* 0x000fea0003800000 */
.L_x_67:
        /* <DEDUP_REMOVED lines=8> */
.L_x_70:
[----:B------:R-:W-:Y:S05]  /*2f20*/  BSYNC B1 ;  /* 0x0000000000017941 */ /* 0x000fea0003800000 */
.L_x_69:
        /* <DEDUP_REMOVED lines=8> */
.L_x_72:
[----:B------:R-:W-:Y:S05]  /*2fb0*/  BSYNC B1 ;  /* 0x0000000000017941 */ /* 0x000fea0003800000 */
.L_x_71:
[----:B0----5:R-:W-:Y:S01]  /*2fc0*/  FMUL R13, R18, R89 ;  /* 0x00000059120d7220 */ /* 0x021fe20000400000 */
[----:B------:R-:W-:Y:S01]  /*2fd0*/  ISETP.GT.AND P2, PT, R0, RZ, P1 ;  /* 0x000000ff0000720c */ /* 0x000fe20000f44270 */
[----:B------:R-:W-:Y:S02]  /*2fe0*/  BSSY B1, `(.L_x_73) ;  /* 0x0000005000017945 */ /* 0x000fe40003800000 */
[----:B------:R-:W-:-:S05]  /*2ff0*/  FFMA R13, R44, R88, R13 ;  /* 0x000000582c0d7223 */ /* 0x000fca000000000d */
[----:B------:R0:W-:Y:S05]  /*3000*/  @P3 STG.E desc[UR36][R8.64+0xa0], R13 ;  /* 0x0000a00d08003986 */ /* 0x0001ea000c101924 */
[----:B------:R-:W-:Y:S05]  /*3010*/  @!P2 BRA `(.L_x_74) ;  /* 0x000000000004a947 */ /* 0x000fea0003800000 */
[----:B------:R0:W5:Y:S02]  /*3020*/  LDG.E.LTC128B R18, desc[UR36][R4.64+0xa4] ;  /* 0x0000a42404127981 */ /* 0x000164000c1e1920 */
.L_x_74:
[----:B------:R-:W-:Y:S05]  /*3030*/  BSYNC B1 ;  /* 0x0000000000017941 */ /* 0x000fea0003800000 */
.L_x_73:
[----:B-----5:R-:W-:Y:S01]  /*3040*/  FMUL R12, R18, R89 ;  /* 0x00000059120c7220 */ /* 0x020fe20000400000 */
[----:B------:R-:W-:Y:S01]  /*3050*/  ISETP.GT.AND P0, PT, R0, 0x8, P0 ;  /* 0x000000080000780c */ /* 0x000fe20000704270 */
[----:B------:R-:W-:Y:S02]  /*3060*/  BSSY B1, `(.L_x_75) ;  /* 0x0000005000017945 */ /* 0x000fe40003800000 */
[----:B------:R-:W-:-:S05]  /*3070*/  FFMA R45, R45, R88, R12 ;  /* 0x000000582d2d7223 */ /* 0x000fca000000000c */
[----:B------:R0:W-:Y:S05]  /*3080*/  @P2 STG.E desc[UR36][R8.64+0xa4], R45 ;  /* 0x0000a42d08002986 */ /* 0x0001ea000c101924 */
[----:B------:R-:W-:Y:S05]  /*3090*/  @!P0 BRA `(.L_x_76) ;  /* 0x0000000000048947 */ /* 0x000fea0003800000 */
[----:B------:R0:W5:Y:S02]  /*30a0*/  LDG.E.LTC128B R18, desc[UR36][R6.64+0xa0] ;  /* 0x0000a02406127981 */ /* 0x000164000c1e1920 */
.L_x_76:
[----:B------:R-:W-:Y:S05]  /*30b0*/  BSYNC B1 ;  /* 0x0000000000017941 */ /* 0x000fea0003800000 */
.L_x_75:
        /* <DEDUP_REMOVED lines=8> */
.L_x_78:
[----:B------:R-:W-:Y:S05]  /*3140*/  BSYNC B1 ;  /* 0x0000000000017941 */ /* 0x000fea0003800000 */
.L_x_77:
        /* <DEDUP_REMOVED lines=8> */
.L_x_80:
[----:B------:R-:W-:Y:S05]  /*31d0*/  BSYNC B1 ;  /* 0x0000000000017941 */ /* 0x000fea0003800000 */
.L_x_79:
[----:B0----5:R-:W-:Y:S01]  /*31e0*/  FMUL R13, R18, R89 ;  /* 0x00000059120d7220 */ /* 0x021fe20000400000 */
[----:B------:R-:W-:Y:S01]  /*31f0*/  ISETP.GT.AND P1, PT, R0, RZ, P0 ;  /* 0x000000ff0000720c */ /* 0x000fe20000724270 */
[----:B------:R-:W-:Y:S02]  /*3200*/  BSSY B1, `(.L_x_81) ;  /* 0x0000005000017945 */ /* 0x000fe40003800000 */
[----:B------:R-:W-:-:S05]  /*3210*/  FFMA R13, R48, R88, R13 ;  /* 0x00000058300d7223 */ /* 0x000fca000000000d */
[----:B------:R0:W-:Y:S05]  /*3220*/  @P3 STG.E desc[UR36][R8.64+0xc0], R13 ;  /* 0x0000c00d08003986 */ /* 0x0001ea000c101924 */
[----:B------:R-:W-:Y:S05]  /*3230*/  @!P1 BRA `(.L_x_82) ;  /* 0x0000000000049947 */ /* 0x000fea0003800000 */
[----:B------:R0:W5:Y:S02]  /*3240*/  LDG.E.LTC128B R18, desc[UR36][R4.64+0xc4] ;  /* 0x0000c42404127981 */ /* 0x000164000c1e1920 */
.L_x_82:
[----:B------:R-:W-:Y:S05]  /*3250*/  BSYNC B1 ;  /* 0x0000000000017941 */ /* 0x000fea0003800000 */
.L_x_81:
[----:B-----5:R-:W-:Y:S01]  /*3260*/  FMUL R12, R18, R89 ;  /* 0x00000059120c7220 */ /* 0x020fe20000400000 */
[----:B------:R-:W-:Y:S01]  /*3270*/  ISETP.GT.AND P2, PT, R0, 0x8, P2 ;  /* 0x000000080000780c */ /* 0x000fe20001744270 */
[----:B------:R-:W-:Y:S02]  /*3280*/  BSSY B1, `(.L_x_83) ;  /* 0x0000005000017945 */ /* 0x000fe40003800000 */
[----:B------:R-:W-:-:S05]  /*3290*/  FFMA R49, R49, R88, R12 ;  /* 0x0000005831317223 */ /* 0x000fca000000000c */
[----:B------:R0:W-:Y:S05]  /*32a0*/  @P1 STG.E desc[UR36][R8.64+0xc4], R49 ;  /* 0x0000c43108001986 */ /* 0x0001ea000c101924 */
[----:B------:R-:W-:Y:S05]  /*32b0*/  @!P2 BRA `(.L_x_84) ;  /* 0x000000000004a947 */ /* 0x000fea0003800000 */
[----:B------:R0:W5:Y:S02]  /*32c0*/  LDG.E.LTC128B R18, desc[UR36][R6.64+0xc0] ;  /* 0x0000c02406127981 */ /* 0x000164000c1e1920 */
.L_x_84:
[----:B------:R-:W-:Y:S05]  /*32d0*/  BSYNC B1 ;  /* 0x0000000000017941 */ /* 0x000fea0003800000 */
.L_x_83:
        /* <DEDUP_REMOVED lines=8> */
.L_x_86:
[----:B------:R-:W-:Y:S05]  /*3360*/  BSYNC B1 ;  /* 0x0000000000017941 */ /* 0x000fea0003800000 */
.L_x_85:
        /* <DEDUP_REMOVED lines=8> */
.L_x_88:
[----:B------:R-:W-:Y:S05]  /*33f0*/  BSYNC B1 ;  /* 0x0000000000017941 */ /* 0x000fea0003800000 */
.L_x_87:
[----:B0----5:R-:W-:Y:S01]  /*3400*/  FMUL R13, R18, R89 ;  /* 0x00000059120d7220 */ /* 0x021fe20000400000 */
[----:B------:R-:W-:Y:S01]  /*3410*/  ISETP.GT.AND P0, PT, R0, RZ, P2 ;  /* 0x000000ff0000720c */ /* 0x000fe20001704270 */
[----:B------:R-:W-:Y:S02]  /*3420*/  BSSY B1, `(.L_x_89) ;  /* 0x0000005000017945 */ /* 0x000fe40003800000 */
[----:B------:R-:W-:-:S05]  /*3430*/  FFMA R13, R52, R88, R13 ;  /* 0x00000058340d7223 */ /* 0x000fca000000000d */
[----:B------:R0:W-:Y:S05]  /*3440*/  @P3 STG.E desc[UR36][R8.64+0xe0], R13 ;  /* 0x0000e00d08003986 */ /* 0x0001ea000c101924 */
[----:B------:R-:W-:Y:S05]  /*3450*/  @!P0 BRA `(.L_x_90) ;  /* 0x0000000000048947 */ /* 0x000fea0003800000 */
[----:B------:R0:W5:Y:S02]  /*3460*/  LDG.E.LTC128B R18, desc[UR36][R4.64+0xe4] ;  /* 0x0000e42404127981 */ /* 0x000164000c1e1920 */
.L_x_90:
[----:B------:R-:W-:Y:S05]  /*3470*/  BSYNC B1 ;  /* 0x0000000000017941 */ /* 0x000fea0003800000 */
.L_x_89:
[----:B-----5:R-:W-:Y:S01]  /*3480*/  FMUL R12, R18, R89 ;  /* 0x00000059120c7220 */ /* 0x020fe20000400000 */
[----:B------:R-:W-:Y:S01]  /*3490*/  ISETP.GT.AND P1, PT, R0, 0x8, P1 ;  /* 0x000000080000780c */ /* 0x000fe20000f24270 */
[----:B------:R-:W-:Y:S02]  /*34a0*/  BSSY B1, `(.L_x_91) ;  /* 0x0000005000017945 */ /* 0x000fe40003800000 */
[----:B------:R-:W-:-:S05]  /*34b0*/  FFMA R53, R53, R88, R12 ;  /* 0x0000005835357223 */ /* 0x000fca000000000c */
[----:B------:R0:W-:Y:S05]  /*34c0*/  @P0 STG.E desc[UR36][R8.64+0xe4], R53 ;  /* 0x0000e43508000986 */ /* 0x0001ea000c101924 */
[----:B------:R-:W-:Y:S05]  /*34d0*/  @!P1 BRA `(.L_x_92) ;  /* 0x0000000000049947 */ /* 0x000fea0003800000 */
[----:B------:R0:W5:Y:S02]  /*34e0*/  LDG.E.LTC128B R18, desc[UR36][R6.64+0xe0] ;  /* 0x0000e02406127981 */ /* 0x000164000c1e1920 */
.L_x_92:
[----:B------:R-:W-:Y:S05]  /*34f0*/  BSYNC B1 ;  /* 0x0000000000017941 */ /* 0x000fea0003800000 */
.L_x_91:
        /* <DEDUP_REMOVED lines=8> */
.L_x_94:
[----:B------:R-:W-:Y:S05]  /*3580*/  BSYNC B1 ;  /* 0x0000000000017941 */ /* 0x000fea0003800000 */
.L_x_93:
        /* <DEDUP_REMOVED lines=8> */
.L_x_96:
[----:B------:R-:W-:Y:S05]  /*3610*/  BSYNC B1 ;  /* 0x0000000000017941 */ /* 0x000fea0003800000 */
.L_x_95:
[----:B0----5:R-:W-:Y:S01]  /*3620*/  FMUL R13, R18, R89 ;  /* 0x00000059120d7220 */ /* 0x021fe20000400000 */
[----:B------:R-:W-:Y:S01]  /*3630*/  ISETP.GT.AND P2, PT, R0, RZ, P1 ;  /* 0x000000ff0000720c */ /* 0x000fe20000f44270 */
[----:B------:R-:W-:Y:S02]  /*3640*/  BSSY B1, `(.L_x_97) ;  /* 0x0000005000017945 */ /* 0x000fe40003800000 */
[----:B------:R-:W-:-:S05]  /*3650*/  FFMA R13, R56, R88, R13 ;  /* 0x00000058380d7223 */ /* 0x000fca000000000d */
[----:B------:R0:W-:Y:S05]  /*3660*/  @P3 STG.E desc[UR36][R8.64+0x100], R13 ;  /* 0x0001000d08003986 */ /* 0x0001ea000c101924 */
[----:B------:R-:W-:Y:S05]  /*3670*/  @!P2 BRA `(.L_x_98) ;  /* 0x000000000004a947 */ /* 0x000fea0003800000 */
[----:B------:R0:W5:Y:S02]  /*3680*/  LDG.E.LTC128B R18, desc[UR36][R4.64+0x104] ;  /* 0x0001042404127981 */ /* 0x000164000c1e1920 */
.L_x_98:
[----:B------:R-:W-:Y:S05]  /*3690*/  BSYNC B1 ;  /* 0x0000000000017941 */ /* 0x000fea0003800000 */
.L_x_97:
[----:B-----5:R-:W-:Y:S01]  /*36a0*/  FMUL R12, R18, R89 ;  /* 0x00000059120c7220 */ /* 0x020fe20000400000 */
[----:B------:R-:W-:Y:S01]  /*36b0*/  ISETP.GT.AND P0, PT, R0, 0x8, P0 ;  /* 0x000000080000780c */ /* 0x000fe20000704270 */
[----:B------:R-:W-:Y:S02]  /*36c0*/  BSSY B1, `(.L_x_99) ;  /* 0x0000005000017945 */ /* 0x000fe40003800000 */
[----:B------:R-:W-:-:S05]  /*36d0*/  FFMA R57, R57, R88, R12 ;  /* 0x0000005839397223 */ /* 0x000fca000000000c */
[----:B------:R0:W-:Y:S05]  /*36e0*/  @P2 STG.E desc[UR36][R8.64+0x104], R57 ;  /* 0x0001043908002986 */ /* 0x0001ea000c101924 */
[----:B------:R-:W-:Y:S05]  /*36f0*/  @!P0 BRA `(.L_x_100) ;  /* 0x0000000000048947 */ /* 0x000fea0003800000 */
[----:B------:R0:W5:Y:S02]  /*3700*/  LDG.E.LTC128B R18, desc[UR36][R6.64+0x100] ;  /* 0x0001002406127981 */ /* 0x000164000c1e1920 */
.L_x_100:
[----:B------:R-:W-:Y:S05]  /*3710*/  BSYNC B1 ;  /* 0x0000000000017941 */ /* 0x000fea0003800000 */
.L_x_99:
        /* <DEDUP_REMOVED lines=8> */
.L_x_102:
[----:B------:R-:W-:Y:S05]  /*37a0*/  BSYNC B1 ;  /* 0x0000000000017941 */ /* 0x000fea0003800000 */
.L_x_101:
        /* <DEDUP_REMOVED lines=8> */
.L_x_104:
[----:B------:R-:W-:Y:S05]  /*3830*/  BSYNC B1 ;  /* 0x0000000000017941 */ /* 0x000fea0003800000 */
.L_x_103:
[----:B0----5:R-:W-:Y:S01]  /*3840*/  FMUL R13, R18, R89 ;  /* 0x00000059120d7220 */ /* 0x021fe20000400000 */
[----:B------:R-:W-:Y:S01]  /*3850*/  ISETP.GT.AND P1, PT, R0, RZ, P0 ;  /* 0x000000ff0000720c */ /* 0x000fe20000724270 */
[----:B------:R-:W-:Y:S02]  /*3860*/  BSSY B1, `(.L_x_105) ;  /* 0x0000005000017945 */ /* 0x000fe40003800000 */
[----:B------:R-:W-:-:S05]  /*3870*/  FFMA R13, R60, R88, R13 ;  /* 0x000000583c0d7223 */ /* 0x000fca000000000d */
[----:B------:R0:W-:Y:S05]  /*3880*/  @P3 STG.E desc[UR36][R8.64+0x120], R13 ;  /* 0x0001200d08003986 */ /* 0x0001ea000c101924 */
[----:B------:R-:W-:Y:S05]  /*3890*/  @!P1 BRA `(.L_x_106) ;  /* 0x0000000000049947 */ /* 0x000fea0003800000 */
[----:B------:R0:W5:Y:S02]  /*38a0*/  LDG.E.LTC128B R18, desc[UR36][R4.64+0x124] ;  /* 0x0001242404127981 */ /* 0x000164000c1e1920 */
.L_x_106:
[----:B------:R-:W-:Y:S05]  /*38b0*/  BSYNC B1 ;  /* 0x0000000000017941 */ /* 0x000fea0003800000 */
.L_x_105:
[----:B-----5:R-:W-:Y:S01]  /*38c0*/  FMUL R12, R18, R89 ;  /* 0x00000059120c7220 */ /* 0x020fe20000400000 */
[----:B------:R-:W-:Y:S01]  /*38d0*/  ISETP.GT.AND P2, PT, R0, 0x8, P2 ;  /* 0x000000080000780c */ /* 0x000fe20001744270 */
[----:B------:R-:W-:Y:S02]  /*38e0*/  BSSY B1, `(.L_x_107) ;  /* 0x0000005000017945 */ /* 0x000fe40003800000 */
[----:B------:R-:W-:-:S05]  /*38f0*/  FFMA R61, R61, R88, R12 ;  /* 0x000000583d3d7223 */ /* 0x000fca000000000c */
[----:B------:R0:W-:Y:S05]  /*3900*/  @P1 STG.E desc[UR36][R8.64+0x124], R61 ;  /* 0x0001243d08001986 */ /* 0x0001ea000c101924 */
[----:B------:R-:W-:Y:S05]  /*3910*/  @!P2 BRA `(.L_x_108) ;  /* 0x000000000004a947 */ /* 0x000fea0003800000 */
[----:B------:R0:W5:Y:S02]  /*3920*/  LDG.E.LTC128B R18, desc[UR36][R6.64+0x120] ;  /* 0x0001202406127981 */ /* 0x000164000c1e1920 */
.L_x_108:
[----:B------:R-:W-:Y:S05]  /*3930*/  BSYNC B1 ;  /* 0x0000000000017941 */ /* 0x000fea0003800000 */
.L_x_107:
        /* <DEDUP_REMOVED lines=8> */
.L_x_110:
[----:B------:R-:W-:Y:S05]  /*39c0*/  BSYNC B1 ;  /* 0x0000000000017941 */ /* 0x000fea0003800000 */
.L_x_109:
        /* <DEDUP_REMOVED lines=8> */
.L_x_112:
[----:B------:R-:W-:Y:S05]  /*3a50*/  BSYNC B1 ;  /* 0x0000000000017941 */ /* 0x000fea0003800000 */
.L_x_111:
[----:B0----5:R-:W-:Y:S01]  /*3a60*/  FMUL R13, R18, R89 ;  /* 0x00000059120d7220 */ /* 0x021fe20000400000 */
[----:B------:R-:W-:Y:S01]  /*3a70*/  ISETP.GT.AND P0, PT, R0, RZ, P2 ;  /* 0x000000ff0000720c */ /* 0x000fe20001704270 */
[----:B------:R-:W-:Y:S02]  /*3a80*/  BSSY B1, `(.L_x_113) ;  /* 0x0000005000017945 */ /* 0x000fe40003800000 */
[----:B------:R-:W-:-:S05]  /*3a90*/  FFMA R13, R64, R88, R13 ;  /* 0x00000058400d7223 */ /* 0x000fca000000000d */
[----:B------:R0:W-:Y:S05]  /*3aa0*/  @P3 STG.E desc[UR36][R8.64+0x140], R13 ;  /* 0x0001400d08003986 */ /* 0x0001ea000c101924 */
[----:B------:R-:W-:Y:S05]  /*3ab0*/  @!P0 BRA `(.L_x_114) ;  /* 0x0000000000048947 */ /* 0x000fea0003800000 */
[----:B------:R0:W5:Y:S02]  /*3ac0*/  LDG.E.LTC128B R18, desc[UR36][R4.64+0x144] ;  /* 0x0001442404127981 */ /* 0x000164000c1e1920 */
.L_x_114:
[----:B------:R-:W-:Y:S05]  /*3ad0*/  BSYNC B1 ;  /* 0x0000000000017941 */ /* 0x000fea0003800000 */
.L_x_113:
[----:B-----5:R-:W-:Y:S01]  /*3ae0*/  FMUL R12, R18, R89 ;  /* 0x00000059120c7220 */ /* 0x020fe20000400000 */
[----:B------:R-:W-:Y:S01]  /*3af0*/  ISETP.GT.AND P1, PT, R0, 0x8, P1 ;  /* 0x000000080000780c */ /* 0x000fe20000f24270 */
[----:B------:R-:W-:Y:S02]  /*3b00*/  BSSY B1, `(.L_x_115) ;  /* 0x0000005000017945 */ /* 0x000fe40003800000 */
[----:B------:R-:W-:-:S05]  /*3b10*/  FFMA R65, R65, R88, R12 ;  /* 0x0000005841417223 */ /* 0x000fca000000000c */
[----:B------:R0:W-:Y:S05]  /*3b20*/  @P0 STG.E desc[UR36][R8.64+0x144], R65 ;  /* 0x0001444108000986 */ /* 0x0001ea000c101924 */
[----:B------:R-:W-:Y:S05]  /*3b30*/  @!P1 BRA `(.L_x_116) ;  /* 0x0000000000049947 */ /* 0x000fea0003800000 */
[----:B------:R0:W5:Y:S02]  /*3b40*/  LDG.E.LTC128B R18, desc[UR36][R6.64+0x140] ;  /* 0x0001402406127981 */ /* 0x000164000c1e1920 */
.L_x_116:
[----:B------:R-:W-:Y:S05]  /*3b50*/  BSYNC B1 ;  /* 0x0000000000017941 */ /* 0x000fea0003800000 */
.L_x_115:
        /* <DEDUP_REMOVED lines=8> */
.L_x_118:
[----:B------:R-:W-:Y:S05]  /*3be0*/  BSYNC B1 ;  /* 0x0000000000017941 */ /* 0x000fea0003800000 */
.L_x_117:
        /* <DEDUP_REMOVED lines=8> */
.L_x_120:
[----:B------:R-:W-:Y:S05]  /*3c70*/  BSYNC B1 ;  /* 0x0000000000017941 */ /* 0x000fea0003800000 */
.L_x_119:
[----:B0----5:R-:W-:Y:S01]  /*3c80*/  FMUL R13, R18, R89 ;  /* 0x00000059120d7220 */ /* 0x021fe20000400000 */
[----:B------:R-:W-:Y:S01]  /*3c90*/  ISETP.GT.AND P2, PT, R0, RZ, P1 ;  /* 0x000000ff0000720c */ /* 0x000fe20000f44270 */
[----:B------:R-:W-:Y:S02]  /*3ca0*/  BSSY B1, `(.L_x_121) ;  /* 0x0000005000017945 */ /* 0x000fe40003800000 */
[----:B------:R-:W-:-:S05]  /*3cb0*/  FFMA R13, R68, R88, R13 ;  /* 0x00000058440d7223 */ /* 0x000fca000000000d */
[----:B------:R0:W-:Y:S05]  /*3cc0*/  @P3 STG.E desc[UR36][R8.64+0x160], R13 ;  /* 0x0001600d08003986 */ /* 0x0001ea000c101924 */
[----:B------:R-:W-:Y:S05]  /*3cd0*/  @!P2 BRA `(.L_x_122) ;  /* 0x000000000004a947 */ /* 0x000fea0003800000 */
[----:B------:R0:W5:Y:S02]  /*3ce0*/  LDG.E.LTC128B R18, desc[UR36][R4.64+0x164] ;  /* 0x0001642404127981 */ /* 0x000164000c1e1920 */
.L_x_122:
[----:B------:R-:W-:Y:S05]  /*3cf0*/  BSYNC B1 ;  /* 0x0000000000017941 */ /* 0x000fea0003800000 */
.L_x_121:
[----:B-----5:R-:W-:Y:S01]  /*3d00*/  FMUL R12, R18, R89 ;  /* 0x00000059120c7220 */ /* 0x020fe20000400000 */
[----:B------:R-:W-:Y:S01]  /*3d10*/  ISETP.GT.AND P0, PT, R0, 0x8, P0 ;  /* 0x000000080000780c */ /* 0x000fe20000704270 */
[----:B------:R-:W-:Y:S02]  /*3d20*/  BSSY B1, `(.L_x_123) ;  /* 0x0000005000017945 */ /* 0x000fe40003800000 */
[----:B------:R-:W-:-:S05]  /*3d30*/  FFMA R69, R69, R88, R12 ;  /* 0x0000005845457223 */ /* 0x000fca000000000c */
[----:B------:R0:W-:Y:S05]  /*3d40*/  @P2 STG.E desc[UR36][R8.64+0x164], R69 ;  /* 0x0001644508002986 */ /* 0x0001ea000c101924 */
[----:B------:R-:W-:Y:S05]  /*3d50*/  @!P0 BRA `(.L_x_124) ;  /* 0x0000000000048947 */ /* 0x000fea0003800000 */
[----:B------:R0:W5:Y:S02]  /*3d60*/  LDG.E.LTC128B R18, desc[UR36][R6.64+0x160] ;  /* 0x0001602406127981 */ /* 0x000164000c1e1920 */
.L_x_124:
[----:B------:R-:W-:Y:S05]  /*3d70*/  BSYNC B1 ;  /* 0x0000000000017941 */ /* 0x000fea0003800000 */
.L_x_123:
        /* <DEDUP_REMOVED lines=8> */
.L_x_126:
[----:B------:R-:W-:Y:S05]  /*3e00*/  BSYNC B1 ;  /* 0x0000000000017941 */ /* 0x000fea0003800000 */
.L_x_125:
        /* <DEDUP_REMOVED lines=8> */
.L_x_128:
[----:B------:R-:W-:Y:S05]  /*3e90*/  BSYNC B1 ;  /* 0x0000000000017941 */ /* 0x000fea0003800000 */
.L_x_127:
[----:B0----5:R-:W-:Y:S01]  /*3ea0*/  FMUL R13, R18, R89 ;  /* 0x00000059120d7220 */ /* 0x021fe20000400000 */
[----:B------:R-:W-:Y:S01]  /*3eb0*/  ISETP.GT.AND P1, PT, R0, RZ, P0 ;  /* 0x000000ff0000720c */ /* 0x000fe20000724270 */
[----:B------:R-:W-:Y:S02]  /*3ec0*/  BSSY B1, `(.L_x_129) ;  /* 0x0000005000017945 */ /* 0x000fe40003800000 */
[----:B------:R-:W-:-:S05]  /*3ed0*/  FFMA R13, R72, R88, R13 ;  /* 0x00000058480d7223 */ /* 0x000fca000000000d */
[----:B------:R0:W-:Y:S05]  /*3ee0*/  @P3 STG.E desc[UR36][R8.64+0x180], R13 ;  /* 0x0001800d08003986 */ /* 0x0001ea000c101924 */
[----:B------:R-:W-:Y:S05]  /*3ef0*/  @!P1 BRA `(.L_x_130) ;  /* 0x0000000000049947 */ /* 0x000fea0003800000 */
[----:B------:R0:W5:Y:S02]  /*3f00*/  LDG.E.LTC128B R18, desc[UR36][R4.64+0x184] ;  /* 0x0001842404127981 */ /* 0x000164000c1e1920 */
.L_x_130:
[----:B------:R-:W-:Y:S05]  /*3f10*/  BSYNC B1 ;  /* 0x0000000000017941 */ /* 0x000fea0003800000 */
.L_x_129:
[----:B-----5:R-:W-:Y:S01]  /*3f20*/  FMUL R12, R18, R89 ;  /* 0x00000059120c7220 */ /* 0x020fe20000400000 */
[----:B------:R-:W-:Y:S01]  /*3f30*/  ISETP.GT.AND P2, PT, R0, 0x8, P2 ;  /* 0x000000080000780c */ /* 0x000fe20001744270 */
[----:B------:R-:W-:Y:S02]  /*3f40*/  BSSY B1, `(.L_x_131) ;  /* 0x0000005000017945 */ /* 0x000fe40003800000 */
[----:B------:R-:W-:-:S05]  /*3f50*/  FFMA R73, R73, R88, R12 ;  /* 0x0000005849497223 */ /* 0x000fca000000000c */
[----:B------:R0:W-:Y:S05]  /*3f60*/  @P1 STG.E desc[UR36][R8.64+0x184], R73 ;  /* 0x0001844908001986 */ /* 0x0001ea000c101924 */
[----:B------:R-:W-:Y:S05]  /*3f70*/  @!P2 BRA `(.L_x_132) ;  /* 0x000000000004a947 */ /* 0x000fea0003800000 */
[----:B------:R0:W5:Y:S02]  /*3f80*/  LDG.E.LTC128B R18, desc[UR36][R6.64+0x180] ;  /* 0x0001802406127981 */ /* 0x000164000c1e1920 */
.L_x_132:
[----:B------:R-:W-:Y:S05]  /*3f90*/  BSYNC B1 ;  /* 0x0000000000017941 */ /* 0x000fea0003800000 */
.L_x_131:
        /* <DEDUP_REMOVED lines=8> */
.L_x_134:
[----:B------:R-:W-:Y:S05]  /*4020*/  BSYNC B1 ;  /* 0x0000000000017941 */ /* 0x000fea0003800000 */
.L_x_133:
        /* <DEDUP_REMOVED lines=8> */
.L_x_136:
[----:B------:R-:W-:Y:S05]  /*40b0*/  BSYNC B1 ;  /* 0x0000000000017941 */ /* 0x000fea0003800000 */
.L_x_135:
[----:B0----5:R-:W-:Y:S01]  /*40c0*/  FMUL R13, R18, R89 ;  /* 0x00000059120d7220 */ /* 0x021fe20000400000 */
[----:B------:R-:W-:Y:S01]  /*40d0*/  ISETP.GT.AND P0, PT, R0, RZ, P2 ;  /* 0x000000ff0000720c */ /* 0x000fe20001704270 */
[----:B------:R-:W-:Y:S02]  /*40e0*/  BSSY B1, `(.L_x_137) ;  /* 0x0000005000017945 */ /* 0x000fe40003800000 */
[----:B------:R-:W-:-:S05]  /*40f0*/  FFMA R13, R76, R88, R13 ;  /* 0x000000584c0d7223 */ /* 0x000fca000000000d */
[----:B------:R0:W-:Y:S05]  /*4100*/  @P3 STG.E desc[UR36][R8.64+0x1a0], R13 ;  /* 0x0001a00d08003986 */ /* 0x0001ea000c101924 */
[----:B------:R-:W-:Y:S05]  /*4110*/  @!P0 BRA `(.L_x_138) ;  /* 0x0000000000048947 */ /* 0x000fea0003800000 */
[----:B------:R0:W5:Y:S02]  /*4120*/  LDG.E.LTC128B R18, desc[UR36][R4.64+0x1a4] ;  /* 0x0001a42404127981 */ /* 0x000164000c1e1920 */
.L_x_138:
[----:B------:R-:W-:Y:S05]  /*4130*/  BSYNC B1 ;  /* 0x0000000000017941 */ /* 0x000fea0003800000 */
.L_x_137:
[----:B-----5:R-:W-:Y:S01]  /*4140*/  FMUL R12, R18, R89 ;  /* 0x00000059120c7220 */ /* 0x020fe20000400000 */
[----:B------:R-:W-:Y:S01]  /*4150*/  ISETP.GT.AND P1, PT, R0, 0x8, P1 ;  /* 0x000000080000780c */ /* 0x000fe20000f24270 */
[----:B------:R-:W-:Y:S02]  /*4160*/  BSSY B1, `(.L_x_139) ;  /* 0x0000005000017945 */ /* 0x000fe40003800000 */
[----:B------:R-:W-:-:S05]  /*4170*/  FFMA R77, R77, R88, R12 ;  /* 0x000000584d4d7223 */ /* 0x000fca000000000c */
[----:B------:R0:W-:Y:S05]  /*4180*/  @P0 STG.E desc[UR36][R8.64+0x1a4], R77 ;  /* 0x0001a44d08000986 */ /* 0x0001ea000c101924 */
[----:B------:R-:W-:Y:S05]  /*4190*/  @!P1 BRA `(.L_x_140) ;  /* 0x0000000000049947 */ /* 0x000fea0003800000 */
[----:B------:R0:W5:Y:S02]  /*41a0*/  LDG.E.LTC128B R18, desc[UR36][R6.64+0x1a0] ;  /* 0x0001a02406127981 */ /* 0x000164000c1e1920 */
.L_x_140:
[----:B------:R-:W-:Y:S05]  /*41b0*/  BSYNC B1 ;  /* 0x0000000000017941 */ /* 0x000fea0003800000 */
.L_x_139:
        /* <DEDUP_REMOVED lines=8> */
.L_x_142:
[----:B------:R-:W-:Y:S05]  /*4240*/  BSYNC B1 ;  /* 0x0000000000017941 */ /* 0x000fea0003800000 */
.L_x_141:
        /* <DEDUP_REMOVED lines=8> */
.L_x_144:
[----:B------:R-:W-:Y:S05]  /*42d0*/  BSYNC B1 ;  /* 0x0000000000017941 */ /* 0x000fea0003800000 */
.L_x_143:
[----:B0----5:R-:W-:Y:S01]  /*42e0*/  FMUL R13, R18, R89 ;  /* 0x00000059120d7220 */ /* 0x021fe20000400000 */
[----:B------:R-:W-:Y:S01]  /*42f0*/  ISETP.GT.AND P2, PT, R0, RZ, P1 ;  /* 0x000000ff0000720c */ /* 0x000fe20000f44270 */
[----:B------:R-:W-:Y:S02]  /*4300*/  BSSY B1, `(.L_x_145) ;  /* 0x0000005000017945 */ /* 0x000fe40003800000 */
[----:B------:R-:W-:-:S05]  /*4310*/  FFMA R13, R80, R88, R13 ;  /* 0x00000058500d7223 */ /* 0x000fca000000000d */
[----:B------:R0:W-:Y:S05]  /*4320*/  @P3 STG.E desc[UR36][R8.64+0x1c0], R13 ;  /* 0x0001c00d08003986 */ /* 0x0001ea000c101924 */
[----:B------:R-:W-:Y:S05]  /*4330*/  @!P2 BRA `(.L_x_146) ;  /* 0x000000000004a947 */ /* 0x000fea0003800000 */
[----:B------:R0:W5:Y:S02]  /*4340*/  LDG.E.LTC128B R18, desc[UR36][R4.64+0x1c4] ;  /* 0x0001c42404127981 */ /* 0x000164000c1e1920 */
.L_x_146:
[----:B------:R-:W-:Y:S05]  /*4350*/  BSYNC B1 ;  /* 0x0000000000017941 */ /* 0x000fea0003800000 */
.L_x_145:
[----:B-----5:R-:W-:Y:S01]  /*4360*/  FMUL R12, R18, R89 ;  /* 0x00000059120c7220 */ /* 0x020fe20000400000 */
[----:B------:R-:W-:Y:S01]  /*4370*/  ISETP.GT.AND P0, PT, R0, 0x8, P0 ;  /* 0x000000080000780c */ /* 0x000fe20000704270 */
[----:B------:R-:W-:Y:S02]  /*4380*/  BSSY B1, `(.L_x_147) ;  /* 0x0000005000017945 */ /* 0x000fe40003800000 */
[----:B------:R-:W-:-:S05]  /*4390*/  FFMA R81, R81, R88, R12 ;  /* 0x0000005851517223 */ /* 0x000fca000000000c */
[----:B------:R0:W-:Y:S05]  /*43a0*/  @P2 STG.E desc[UR36][R8.64+0x1c4], R81 ;  /* 0x0001c45108002986 */ /* 0x0001ea000c101924 */
[----:B------:R-:W-:Y:S05]  /*43b0*/  @!P0 BRA `(.L_x_148) ;  /* 0x0000000000048947 */ /* 0x000fea0003800000 */
[----:B------:R0:W5:Y:S02]  /*43c0*/  LDG.E.LTC128B R18, desc[UR36][R6.64+0x1c0] ;  /* 0x0001c02406127981 */ /* 0x000164000c1e1920 */
.L_x_148:
[----:B------:R-:W-:Y:S05]  /*43d0*/  BSYNC B1 ;  /* 0x0000000000017941 */ /* 0x000fea0003800000 */
.L_x_147:
        /* <DEDUP_REMOVED lines=8> */
.L_x_150:
[----:B------:R-:W-:Y:S05]  /*4460*/  BSYNC B1 ;  /* 0x0000000000017941 */ /* 0x000fea0003800000 */
.L_x_149:
        /* <DEDUP_REMOVED lines=8> */
.L_x_152:
[----:B------:R-:W-:Y:S05]  /*44f0*/  BSYNC B1 ;  /* 0x0000000000017941 */ /* 0x000fea0003800000 */
.L_x_151:
[----:B-----5:R-:W-:Y:S01]  /*4500*/  FMUL R3, R18, R89 ;  /* 0x0000005912037220 */ /* 0x020fe20000400000 */
[----:B------:R-:W-:Y:S01]  /*4510*/  ISETP.GT.AND P1, PT, R0, RZ, P0 ;  /* 0x000000ff0000720c */ /* 0x000fe20000724270 */
[----:B------:R-:W-:Y:S02]  /*4520*/  BSSY B1, `(.L_x_153) ;  /* 0x0000005000017945 */ /* 0x000fe40003800000 */
[----:B------:R-:W-:-:S05]  /*4530*/  FFMA R3, R84, R88, R3 ;  /* 0x0000005854037223 */ /* 0x000fca0000000003 */
[----:B------:R0:W-:Y:S05]  /*4540*/  @P3 STG.E desc[UR36][R8.64+0x1e0], R3 ;  /* 0x0001e00308003986 */ /* 0x0001ea000c101924 */
[----:B------:R-:W-:Y:S05]  /*4550*/  @!P1 BRA `(.L_x_154) ;  /* 0x0000000000049947 */ /* 0x000fea0003800000 */
[----:B------:R0:W5:Y:S02]  /*4560*/  LDG.E.LTC128B R18, desc[UR36][R4.64+0x1e4] ;  /* 0x0001e42404127981 */ /* 0x000164000c1e1920 */
.L_x_154:
[----:B------:R-:W-:Y:S05]  /*4570*/  BSYNC B1 ;  /* 0x0000000000017941 */ /* 0x000fea0003800000 */
.L_x_153:
[----:B0---45:R-:W-:Y:S01]  /*4580*/  FMUL R4, R18, R89 ;  /* 0x0000005912047220 */ /* 0x031fe20000400000 */
[----:B------:R-:W-:Y:S01]  /*4590*/  ISETP.GT.AND P2, PT, R0, 0x8, P2 ;  /* 0x000000080000780c */ /* 0x000fe20001744270 */
[----:B------:R-:W-:Y:S02]  /*45a0*/  BSSY B1, `(.L_x_155) ;  /* 0x0000005000017945 */ /* 0x000fe40003800000 */
[----:B------:R-:W-:-:S05]  /*45b0*/  FFMA R85, R85, R88, R4 ;  /* 0x0000005855557223 */ /* 0x000fca0000000004 */
[----:B------:R0:W-:Y:S05]  /*45c0*/  @P1 STG.E desc[UR36][R8.64+0x1e4], R85 ;  /* 0x0001e45508001986 */ /* 0x0001ea000c101924 */
[----:B------:R-:W-:Y:S05]  /*45d0*/  @!P2 BRA `(.L_x_156) ;  /* 0x000000000004a947 */ /* 0x000fea0003800000 */
[----:B------:R4:W5:Y:S02]  /*45e0*/  LDG.E.LTC128B R18, desc[UR36][R6.64+0x1e0] ;  /* 0x0001e02406127981 */ /* 0x000964000c1e1920 */
.L_x_156:
[----:B------:R-:W-:Y:S05]  /*45f0*/  BSYNC B1 ;  /* 0x0000000000017941 */ /* 0x000fea0003800000 */
.L_x_155:
[----:B-----5:R-:W-:Y:S01]  /*4600*/  FMUL R3, R18, R89 ;  /* 0x0000005912037220 */ /* 0x020fe20000400000 */
[----:B------:R-:W-:Y:S01]  /*4610*/  @P2 IMAD.MOV.U32 R4, RZ, RZ, R10 ;  /* 0x000000ffff042224 */ /* 0x000fe200078e000a */
[----:B------:R-:W-:Y:S01]  /*4620*/  ISETP.GT.AND P0, PT, R0, 0x8, P0 ;  /* 0x000000080000780c */ /* 0x000fe20000704270 */
[----:B------:R-:W-:Y:S02]  /*4630*/  @P2 IMAD.MOV.U32 R5, RZ, RZ, R11 ;  /* 0x000000ffff052224 */ /* 0x000fe400078e000b */
[----:B------:R-:W-:Y:S01]  /*4640*/  FFMA R3, R86, R88, R3 ;  /* 0x0000005856037223 */ /* 0x000fe20000000003 */
[----:B------:R-:W-:Y:S04]  /*4650*/  BSSY B1, `(.L_x_157) ;  /* 0x0000004000017945 */ /* 0x000fe80003800000 */
[----:B------:R0:W-:Y:S05]  /*4660*/  @P2 STG.E desc[UR36][R4.64+0x1e0], R3 ;  /* 0x0001e00304002986 */ /* 0x0001ea000c101924 */
[----:B------:R-:W-:Y:S05]  /*4670*/  @!P0 BRA `(.L_x_158) ;  /* 0x0000000000048947 */ /* 0x000fea0003800000 */
[----:B------:R0:W5:Y:S02]  /*4680*/  LDG.E.LTC128B R18, desc[UR36][R6.64+0x1e4] ;  /* 0x0001e42406127981 */ /* 0x000164000c1e1920 */
.L_x_158:
[----:B------:R-:W-:Y:S05]  /*4690*/  BSYNC B1 ;  /* 0x0000000000017941 */ /* 0x000fea0003800000 */
.L_x_157:
[----:B-----5:R-:W-:-:S04]  /*46a0*/  FMUL R18, R18, R89 ;  /* 0x0000005912127220 */ /* 0x020fc80000400000 */
[----:B------:R-:W-:Y:S01]  /*46b0*/  FFMA R87, R87, R88, R18 ;  /* 0x0000005857577223 */ /* 0x000fe20000000012 */
[----:B------:R-:W-:Y:S06]  /*46c0*/  @!P0 BRA `(.L_x_159) ;  /* 0x0000000c00a08947 */ /* 0x000fec0003800000 */
[----:B------:R0:W-:Y:S01]  /*46d0*/  STG.E desc[UR36][R10.64+0x1e4], R87 ;  /* 0x0001e4570a007986 */ /* 0x0001e2000c101924 */
[----:B------:R-:W-:Y:S05]  /*46e0*/  BRA `(.L_x_159) ;  /* 0x0000000c00987947 */ /* 0x000fea0003800000 */
.L_x_34:
[----:B------:R-:W-:Y:S01]  /*46f0*/  ISETP.GT.AND P0, PT, R3, 0x1, PT ;  /* 0x000000010300780c */ /* 0x000fe20003f04270 */
[----:B------:R-:W-:Y:S01]  /*4700*/  ULDC.64 UR4, c[0x0][0x5c0] ;  /* 0x0001700000047ab9 */ /* 0x000fe20000000a00 */
[-C--:B------:R-:W-:Y:S01]  /*4710*/  FMUL R9, R24, R88.reuse ;  /* 0x0000005818097220 */ /* 0x080fe20000400000 */
[----:B------:R-:W-:Y:S01]  /*4720*/  LEA R4, P4, R106, UR4, 0x2 ;  /* 0x000000046a047c11 */ /* 0x000fe2000f8810ff */
[-C--:B------:R-:W-:Y:S01]  /*4730*/  FMUL R25, R25, R88.reuse ;  /* 0x0000005819197220 */ /* 0x080fe20000400000 */
[----:B------:R-:W-:Y:S01]  /*4740*/  ISETP.GT.AND P2, PT, R0, RZ, P0 ;  /* 0x000000ff0000720c */ /* 0x000fe20000744270 */
[-C--:B------:R-:W-:Y:S01]  /*4750*/  FMUL R27, R27, R88.reuse ;  /* 0x000000581b1b7220 */ /* 0x080fe20000400000 */
[----:B------:R-:W-:Y:S01]  /*4760*/  LEA.HI.X R5, R106, UR5, R115, 0x2, P4 ;  /* 0x000000056a057c11 */ /* 0x000fe2000a0f1473 */
[-C--:B------:R-:W-:Y:S01]  /*4770*/  FMUL R11, R28, R88.reuse ;  /* 0x000000581c0b7220 */ /* 0x080fe20000400000 */
[----:B------:R-:W-:Y:S01]  /*4780*/  ISETP.GT.AND P3, PT, R0, 0x8, P3 ;  /* 0x000000080000780c */ /* 0x000fe20001f64270 */
[-C--:B------:R-:W-:Y:S01]  /*4790*/  FMUL R29, R29, R88.reuse ;  /* 0x000000581d1d7220 */ /* 0x080fe20000400000 */
[----:B------:R-:W-:Y:S01]  /*47a0*/  SHF.L.U64.HI R7, R94, 0x2, R95 ;  /* 0x000000025e077819 */ /* 0x000fe2000001025f */
[----:B------:R0:W-:Y:S01]  /*47b0*/  @P1 STG.E desc[UR36][R4.64], R9 ;  /* 0x0000000904001986 */ /* 0x0001e2000c101924 */
[----:B------:R-:W-:Y:S01]  /*47c0*/  ISETP.GT.AND P0, PT, R0, 0x8, P0 ;  /* 0x000000080000780c */ /* 0x000fe20000704270 */
[----:B------:R-:W-:Y:S01]  /*47d0*/  FMUL R31, R31, R88 ;  /* 0x000000581f1f7220 */ /* 0x000fe20000400000 */
[----:B------:R-:W-:Y:S01]  /*47e0*/  LEA R6, P1, R94, R4, 0x2 ;  /* 0x000000045e067211 */ /* 0x000fe200078210ff */
[-C--:B------:R-:W-:Y:S01]  /*47f0*/  FMUL R33, R33, R88.reuse ;  /* 0x0000005821217220 */ /* 0x080fe20000400000 */
[C---:B------:R-:W-:Y:S01]  /*4800*/  ISETP.GT.AND P5, PT, R3.reuse, 0x8, PT ;  /* 0x000000080300780c */ /* 0x040fe20003fa4270 */
[----:B------:R-:W-:Y:S01]  /*4810*/  @P2 STG.E desc[UR36][R4.64+0x4], R25 ;  /* 0x0000041904002986 */ /* 0x000fe2000c101924 */
[----:B------:R-:W-:Y:S01]  /*4820*/  ISETP.GT.AND P4, PT, R3, 0x9, PT ;  /* 0x000000090300780c */ /* 0x000fe20003f84270 */
[----:B------:R-:W-:Y:S01]  /*4830*/  IMAD.X R7, R7, 0x1, R5, P1 ;  /* 0x0000000107077824 */ /* 0x000fe200008e0605 */
[C---:B------:R-:W-:Y:S01]  /*4840*/  ISETP.GT.AND P2, PT, R0.reuse, RZ, P5 ;  /* 0x000000ff0000720c */ /* 0x040fe20002f44270 */
[-C--:B------:R-:W-:Y:S01]  /*4850*/  FMUL R35, R35, R88.reuse ;  /* 0x0000005823237220 */ /* 0x080fe20000400000 */
[----:B------:R-:W-:Y:S01]  /*4860*/  ISETP.GT.AND P1, PT, R0, RZ, P4 ;  /* 0x000000ff0000720c */ /* 0x000fe20002724270 */
[-C--:B0-----:R-:W-:Y:S01]  /*4870*/  FMUL R9, R26, R88.reuse ;  /* 0x000000581a097220 */ /* 0x081fe20000400000 */
[C---:B------:R-:W-:Y:S01]  /*4880*/  ISETP.GT.AND P4, PT, R0.reuse, 0x8, P4 ;  /* 0x000000080000780c */ /* 0x040fe20002784270 */
[-C--:B------:R-:W-:Y:S01]  /*4890*/  FMUL R37, R37, R88.reuse ;  /* 0x0000005825257220 */ /* 0x080fe20000400000 */
[-C--:B------:R-:W-:Y:S01]  /*48a0*/  FMUL R39, R39, R88.reuse ;  /* 0x0000005827277220 */ /* 0x080fe20000400000 */
[-C--:B------:R-:W-:Y:S01]  /*48b0*/  FMUL R41, R41, R88.reuse ;  /* 0x0000005829297220 */ /* 0x080fe20000400000 */
[----:B------:R0:W-:Y:S01]  /*48c0*/  @P3 STG.E desc[UR36][R6.64], R9 ;  /* 0x0000000906003986 */ /* 0x0001e2000c101924 */
[----:B------:R-:W-:Y:S01]  /*48d0*/  ISETP.GT.AND P3, PT, R3, 0x11, PT ;  /* 0x000000110300780c */ /* 0x000fe20003f64270 */
[-C--:B------:R-:W-:Y:S01]  /*48e0*/  FMUL R43, R43, R88.reuse ;  /* 0x000000582b2b7220 */ /* 0x080fe20000400000 */
[-C--:B------:R-:W-:Y:S01]  /*48f0*/  FMUL R45, R45, R88.reuse ;  /* 0x000000582d2d7220 */ /* 0x080fe20000400000 */
[----:B------:R-:W-:Y:S01]  /*4900*/  @P0 STG.E desc[UR36][R6.64+0x4], R27 ;  /* 0x0000041b06000986 */ /* 0x000fe2000c101924 */
[C---:B------:R-:W-:Y:S01]  /*4910*/  ISETP.GT.AND P0, PT, R0.reuse, 0x8, P5 ;  /* 0x000000080000780c */ /* 0x040fe20002f04270 */
[-C--:B------:R-:W-:Y:S01]  /*4920*/  FMUL R47, R47, R88.reuse ;  /* 0x000000582f2f7220 */ /* 0x080fe20000400000 */
[----:B------:R-:W-:Y:S01]  /*4930*/  ISETP.GT.AND P5, PT, R3, 0x10, PT ;  /* 0x000000100300780c */ /* 0x000fe20003fa4270 */
[----:B------:R1:W-:Y:S01]  /*4940*/  @P2 STG.E desc[UR36][R4.64+0x20], R11 ;  /* 0x0000200b04002986 */ /* 0x0003e2000c101924 */
[-C--:B------:R-:W-:Y:S01]  /*4950*/  FMUL R49, R49, R88.reuse ;  /* 0x0000005831317220 */ /* 0x080fe20000400000 */
[-C--:B------:R-:W-:Y:S01]  /*4960*/  FMUL R51, R51, R88.reuse ;  /* 0x0000005833337220 */ /* 0x080fe20000400000 */
[C---:B------:R-:W-:Y:S01]  /*4970*/  ISETP.GT.AND P2, PT, R0.reuse, RZ, P5 ;  /* 0x000000ff0000720c */ /* 0x040fe20002f44270 */
[----:B------:R-:W-:Y:S01]  /*4980*/  @P1 STG.E desc[UR36][R4.64+0x24], R29 ;  /* 0x0000241d04001986 */ /* 0x000fe2000c101924 */
[----:B------:R-:W-:Y:S01]  /*4990*/  ISETP.GT.AND P1, PT, R0, RZ, P3 ;  /* 0x000000ff0000720c */ /* 0x000fe20001f24270 */
[-C--:B0-----:R-:W-:Y:S01]  /*49a0*/  FMUL R9, R30, R88.reuse ;  /* 0x000000581e097220 */ /* 0x081fe20000400000 */
[----:B------:R-:W-:Y:S01]  /*49b0*/  ISETP.GT.AND P3, PT, R0, 0x8, P3 ;  /* 0x000000080000780c */ /* 0x000fe20001f64270 */
[-C--:B------:R-:W-:Y:S01]  /*49c0*/  FMUL R53, R53, R88.reuse ;  /* 0x0000005835357220 */ /* 0x080fe20000400000 */
[-C--:B------:R-:W-:Y:S01]  /*49d0*/  FMUL R55, R55, R88.reuse ;  /* 0x0000005837377220 */ /* 0x080fe20000400000 */
[-C--:B------:R-:W-:Y:S01]  /*49e0*/  FMUL R57, R57, R88.reuse ;  /* 0x0000005839397220 */ /* 0x080fe20000400000 */
[----:B------:R0:W-:Y:S01]  /*49f0*/  @P0 STG.E desc[UR36][R6.64+0x20], R9 ;  /* 0x0000200906000986 */ /* 0x0001e2000c101924 */
[-C--:B-1----:R-:W-:Y:S01]  /*4a00*/  FMUL R11, R32, R88.reuse ;  /* 0x00000058200b7220 */ /* 0x082fe20000400000 */
[C---:B------:R-:W-:Y:S01]  /*4a10*/  ISETP.GT.AND P0, PT, R0.reuse, 0x8, P5 ;  /* 0x000000080000780c */ /* 0x040fe20002f04270 */
[-C--:B------:R-:W-:Y:S01]  /*4a20*/  FMUL R59, R59, R88.reuse ;  /* 0x000000583b3b7220 */ /* 0x080fe20000400000 */
[----:B------:R-:W-:Y:S01]  /*4a30*/  @P4 STG.E desc[UR36][R6.64+0x24], R31 ;  /* 0x0000241f06004986 */ /* 0x000fe2000c101924 */
[----:B------:R-:W-:Y:S01]  /*4a40*/  ISETP.GT.AND P5, PT, R3, 0x18, PT ;  /* 0x000000180300780c */ /* 0x000fe20003fa4270 */
[-C--:B------:R-:W-:Y:S01]  /*4a50*/  FMUL R61, R61, R88.reuse ;  /* 0x000000583d3d7220 */ /* 0x080fe20000400000 */
[----:B------:R-:W-:Y:S01]  /*4a60*/  ISETP.GT.AND P4, PT, R3, 0x19, PT ;  /* 0x000000190300780c */ /* 0x000fe20003f84270 */
[----:B------:R1:W-:Y:S01]  /*4a70*/  @P2 STG.E desc[UR36][R4.64+0x40], R11 ;  /* 0x0000400b04002986 */ /* 0x0003e2000c101924 */
[C---:B------:R-:W-:Y:S01]  /*4a80*/  ISETP.GT.AND P2, PT, R0.reuse, RZ, P5 ;  /* 0x000000ff0000720c */ /* 0x040fe20002f44270 */
[-C--:B------:R-:W-:Y:S01]  /*4a90*/  FMUL R63, R63, R88.reuse ;  /* 0x000000583f3f7220 */ /* 0x080fe20000400000 */
[-C--:B------:R-:W-:Y:S01]  /*4aa0*/  FMUL R65, R65, R88.reuse ;  /* 0x0000005841417220 */ /* 0x080fe20000400000 */
        /* <DEDUP_REMOVED lines=28> */
[----:B------:R-:W-:Y:S01]  /*4c70*/  ISETP.GT.AND P0, PT, R0, 0x8, P5 ;  /* 0x000000080000780c */ /* 0x000fe20002f04270 */
[----:B------:R-:W-:Y:S01]  /*4c80*/  FMUL R87, R87, R88 ;  /* 0x0000005857577220 */ /* 0x000fe20000400000 */
[----:B------:R-:W-:Y:S01]  /*4c90*/  @P4 STG.E desc[UR36][R6.64+0x64], R39 ;  /* 0x0000642706004986 */ /* 0x000fe2000c101924 */
[----:B------:R-:W-:-:S02]  /*4ca0*/  ISETP.GT.AND P5, PT, R3, 0x28, PT ;  /* 0x000000280300780c */ /* 0x000fc40003fa4270 */
[----:B------:R-:W-:Y:S01]  /*4cb0*/  ISETP.GT.AND P4, PT, R3, 0x29, PT ;  /* 0x000000290300780c */ /* 0x000fe20003f84270 */
[----:B------:R1:W-:Y:S01]  /*4cc0*/  @P2 STG.E desc[UR36][R4.64+0x80], R11 ;  /* 0x0000800b04002986 */ /* 0x0003e2000c101924 */
[----:B------:R-:W-:-:S03]  /*4cd0*/  ISETP.GT.AND P2, PT, R0, RZ, P5 ;  /* 0x000000ff0000720c */ /* 0x000fc60002f44270 */
[----:B------:R-:W-:Y:S01]  /*4ce0*/  @P1 STG.E desc[UR36][R4.64+0x84], R41 ;  /* 0x0000842904001986 */ /* 0x000fe2000c101924 */
[----:B------:R-:W-:Y:S01]  /*4cf0*/  ISETP.GT.AND P1, PT, R0, RZ, P4 ;  /* 0x000000ff0000720c */ /* 0x000fe20002724270 */
[----:B0-----:R-:W-:Y:S01]  /*4d00*/  FMUL R9, R42, R88 ;  /* 0x000000582a097220 */ /* 0x001fe20000400000 */
[----:B------:R-:W-:-:S04]  /*4d10*/  ISETP.GT.AND P4, PT, R0, 0x8, P4 ;  /* 0x000000080000780c */ /* 0x000fc80002784270 */
[----:B------:R0:W-:Y:S01]  /*4d20*/  @P0 STG.E desc[UR36][R6.64+0x80], R9 ;  /* 0x0000800906000986 */ /* 0x0001e2000c101924 */
[----:B-1----:R-:W-:Y:S01]  /*4d30*/  FMUL R11, R44, R88 ;  /* 0x000000582c0b7220 */ /* 0x002fe20000400000 */
[C---:B------:R-:W-:Y:S02]  /*4d40*/  ISETP.GT.AND P0, PT, R0.reuse, 0x8, P5 ;  /* 0x000000080000780c */ /* 0x040fe40002f04270 */
[----:B------:R-:W-:Y:S01]  /*4d50*/  @P3 STG.E desc[UR36][R6.64+0x84], R43 ;  /* 0x0000842b06003986 */ /* 0x000fe2000c101924 */
[C---:B------:R-:W-:Y:S02]  /*4d60*/  ISETP.GT.AND P5, PT, R3.reuse, 0x30, PT ;  /* 0x000000300300780c */ /* 0x040fe40003fa4270 */
        /* <DEDUP_REMOVED lines=21> */
[----:B------:R-:W-:Y:S02]  /*4ec0*/  ISETP.GT.AND P0, PT, R0, 0x8, P5 ;  /* 0x000000080000780c */ /* 0x000fe40002f04270 */
[----:B------:R-:W-:Y:S01]  /*4ed0*/  @P3 STG.E desc[UR36][R6.64+0xc4], R51 ;  /* 0x0000c43306003986 */ /* 0x000fe2000c101924 */
[----:B------:R-:W-:-:S03]  /*4ee0*/  ISETP.GT.AND P5, PT, R3, 0x40, PT ;  /* 0x000000400300780c */ /* 0x000fc60003fa4270 */
[----:B------:R1:W-:Y:S01]  /*4ef0*/  @P2 STG.E desc[UR36][R4.64+0xe0], R11 ;  /* 0x0000e00b04002986 */ /* 0x0003e2000c101924 */
[----:B------:R-:W-:-:S03]  /*4f00*/  ISETP.GT.AND P3, PT, R0, RZ, P5 ;  /* 0x000000ff0000720c */ /* 0x000fc60002f64270 */
[----:B------:R-:W-:Y:S01]  /*4f10*/  @P1 STG.E desc[UR36][R4.64+0xe4], R53 ;  /* 0x0000e43504001986 */ /* 0x000fe2000c101924 */
[----:B------:R-:W-:Y:S01]  /*4f20*/  ISETP.GT.AND P1, PT, R3, 0x41, PT ;  /* 0x000000410300780c */ /* 0x000fe20003f24270 */
[----:B0-----:R-:W-:-:S03]  /*4f30*/  FMUL R9, R54, R88 ;  /* 0x0000005836097220 */ /* 0x001fc60000400000 */
[----:B------:R-:W-:Y:S02]  /*4f40*/  ISETP.GT.AND P2, PT, R0, RZ, P1 ;  /* 0x000000ff0000720c */ /* 0x000fe40000f44270 */
[----:B------:R0:W-:Y:S01]  /*4f50*/  @P0 STG.E desc[UR36][R6.64+0xe0], R9 ;  /* 0x0000e00906000986 */ /* 0x0001e2000c101924 */
[-C--:B-1----:R-:W-:Y:S01]  /*4f60*/  FMUL R11, R56, R88.reuse ;  /* 0x00000058380b7220 */ /* 0x082fe20000400000 */
[C---:B------:R-:W-:Y:S02]  /*4f70*/  ISETP.GT.AND P0, PT, R0.reuse, 0x8, P5 ;  /* 0x000000080000780c */ /* 0x040fe40002f04270 */
[----:B------:R-:W-:Y:S01]  /*4f80*/  @P4 STG.E desc[UR36][R6.64+0xe4], R55 ;  /* 0x0000e43706004986 */ /* 0x000fe2000c101924 */
[C---:B------:R-:W-:Y:S02]  /*4f90*/  ISETP.GT.AND P1, PT, R0.reuse, 0x8, P1 ;  /* 0x000000080000780c */ /* 0x040fe40000f24270 */
[C---:B------:R-:W-:Y:S01]  /*4fa0*/  ISETP.GT.AND P5, PT, R3.reuse, 0x48, PT ;  /* 0x000000480300780c */ /* 0x040fe20003fa4270 */
[----:B------:R1:W-:Y:S03]  /*4fb0*/  @P3 STG.E desc[UR36][R4.64+0x100], R11 ;  /* 0x0001000b04003986 */ /* 0x0003e6000c101924 */
[----:B------:R-:W-:Y:S01]  /*4fc0*/  ISETP.GT.AND P4, PT, R0, RZ, P5 ;  /* 0x000000ff0000720c */ /* 0x000fe20002f84270 */
[----:B------:R-:W-:Y:S01]  /*4fd0*/  @P2 STG.E desc[UR36][R4.64+0x104], R57 ;  /* 0x0001043904002986 */ /* 0x000fe2000c101924 */
[----:B------:R-:W-:Y:S01]  /*4fe0*/  ISETP.GT.AND P2, PT, R3, 0x49, PT ;  /* 0x000000490300780c */ /* 0x000fe20003f44270 */
[----:B0-----:R-:W-:-:S03]  /*4ff0*/  FMUL R9, R58, R88 ;  /* 0x000000583a097220 */ /* 0x001fc60000400000 */
[----:B------:R-:W-:Y:S02]  /*5000*/  ISETP.GT.AND P3, PT, R0, RZ, P2 ;  /* 0x000000ff0000720c */ /* 0x000fe40001764270 */
[----:B------:R0:W-:Y:S01]  /*5010*/  @P0 STG.E desc[UR36][R6.64+0x100], R9 ;  /* 0x0001000906000986 */ /* 0x0001e2000c101924 */
[----:B-1----:R-:W-:Y:S01]  /*5020*/  FMUL R11, R60, R88 ;  /* 0x000000583c0b7220 */ /* 0x002fe20000400000 */
[C---:B------:R-:W-:Y:S02]  /*5030*/  ISETP.GT.AND P2, PT, R0.reuse, 0x8, P2 ;  /* 0x000000080000780c */ /* 0x040fe40001744270 */
[----:B------:R-:W-:Y:S01]  /*5040*/  @P1 STG.E desc[UR36][R6.64+0x104], R59 ;  /* 0x0001043b06001986 */ /* 0x000fe2000c101924 */
[----:B------:R-:W-:Y:S02]  /*5050*/  ISETP.GT.AND P1, PT, R0, 0x8, P5 ;  /* 0x000000080000780c */ /* 0x000fe40002f24270 */
[C---:B------:R-:W-:Y:S01]  /*5060*/  ISETP.GT.AND P5, PT, R3.reuse, 0x50, PT ;  /* 0x000000500300780c */ /* 0x040fe20003fa4270 */
[----:B------:R1:W-:Y:S01]  /*5070*/  @P4 STG.E desc[UR36][R4.64+0x120], R11 ;  /* 0x0001200b04004986 */ /* 0x0003e2000c101924 */
[----:B------:R-:W-:-:S03]  /*5080*/  ISETP.GT.AND P0, PT, R3, 0x51, PT ;  /* 0x000000510300780c */ /* 0x000fc60003f04270 */
[----:B------:R-:W-:Y:S01]  /*5090*/  @P3 STG.E desc[UR36][R4.64+0x124], R61 ;  /* 0x0001243d04003986 */ /* 0x000fe2000c101924 */
[----:B------:R-:W-:Y:S01]  /*50a0*/  ISETP.GT.AND P3, PT, R0, RZ, P5 ;  /* 0x000000ff0000720c */ /* 0x000fe20002f64270 */
[-C--:B0-----:R-:W-:Y:S01]  /*50b0*/  FMUL R9, R62, R88.reuse ;  /* 0x000000583e097220 */ /* 0x081fe20000400000 */
[C---:B------:R-:W-:Y:S02]  /*50c0*/  ISETP.GT.AND P4, PT, R0.reuse, RZ, P0 ;  /* 0x000000ff0000720c */ /* 0x040fe40000784270 */
[----:B------:R-:W-:Y:S02]  /*50d0*/  ISETP.GT.AND P0, PT, R0, 0x8, P0 ;  /* 0x000000080000780c */ /* 0x000fe40000704270 */
[----:B------:R0:W-:Y:S01]  /*50e0*/  @P1 STG.E desc[UR36][R6.64+0x120], R9 ;  /* 0x0001200906001986 */ /* 0x0001e2000c101924 */
[----:B-1----:R-:W-:Y:S01]  /*50f0*/  FMUL R11, R64, R88 ;  /* 0x00000058400b7220 */ /* 0x002fe20000400000 */
[----:B------:R-:W-:Y:S02]  /*5100*/  ISETP.GT.AND P1, PT, R0, 0x8, P5 ;  /* 0x000000080000780c */ /* 0x000fe40002f24270 */
[----:B------:R-:W-:Y:S01]  /*5110*/  @P2 STG.E desc[UR36][R6.64+0x124], R63 ;  /* 0x0001243f06002986 */ /* 0x000fe2000c101924 */
[----:B------:R-:W-:-:S03]  /*5120*/  ISETP.GT.AND P2, PT, R3, 0x58, PT ;  /* 0x000000580300780c */ /* 0x000fc60003f44270 */
[----:B------:R1:W-:Y:S01]  /*5130*/  @P3 STG.E desc[UR36][R4.64+0x140], R11 ;  /* 0x0001400b04003986 */ /* 0x0003e2000c101924 */
[C---:B------:R-:W-:Y:S02]  /*5140*/  ISETP.GT.AND P3, PT, R3.reuse, 0x59, PT ;  /* 0x000000590300780c */ /* 0x040fe40003f64270 */
[C---:B------:R-:W-:Y:S01]  /*5150*/  ISETP.GT.AND P5, PT, R0.reuse, RZ, P2 ;  /* 0x000000ff0000720c */ /* 0x040fe200017a4270 */
[----:B------:R-:W-:Y:S01]  /*5160*/  @P4 STG.E desc[UR36][R4.64+0x144], R65 ;  /* 0x0001444104004986 */ /* 0x000fe2000c101924 */
[----:B------:R-:W-:Y:S01]  /*5170*/  ISETP.GT.AND P4, PT, R0, RZ, P3 ;  /* 0x000000ff0000720c */ /* 0x000fe20001f84270 */
[-C--:B0-----:R-:W-:Y:S01]  /*5180*/  FMUL R9, R66, R88.reuse ;  /* 0x0000005842097220 */ /* 0x081fe20000400000 */
[C---:B------:R-:W-:Y:S02]  /*5190*/  ISETP.GT.AND P2, PT, R0.reuse, 0x8, P2 ;  /* 0x000000080000780c */ /* 0x040fe40001744270 */
[----:B------:R-:W-:Y:S02]  /*51a0*/  ISETP.GT.AND P3, PT, R0, 0x8, P3 ;  /* 0x000000080000780c */ /* 0x000fe40001f64270 */
[----:B------:R0:W-:Y:S01]  /*51b0*/  @P1 STG.E desc[UR36][R6.64+0x140], R9 ;  /* 0x0001400906001986 */ /* 0x0001e2000c101924 */
[----:B-1----:R-:W-:Y:S01]  /*51c0*/  FMUL R11, R68, R88 ;  /* 0x00000058440b7220 */ /* 0x002fe20000400000 */
[----:B------:R-:W-:-:S02]  /*51d0*/  ISETP.GT.AND P1, PT, R3, 0x61, PT ;  /* 0x000000610300780c */ /* 0x000fc40003f24270 */
[----:B------:R-:W-:Y:S01]  /*51e0*/  @P0 STG.E desc[UR36][R6.64+0x144], R67 ;  /* 0x0001444306000986 */ /* 0x000fe2000c101924 */
[----:B------:R-:W-:-:S03]  /*51f0*/  ISETP.GT.AND P0, PT, R3, 0x60, PT ;  /* 0x000000600300780c */ /* 0x000fc60003f04270 */
[----:B------:R1:W-:Y:S01]  /*5200*/  @P5 STG.E desc[UR36][R4.64+0x160], R11 ;  /* 0x0001600b04005986 */ /* 0x0003e2000c101924 */
[C---:B------:R-:W-:Y:S02]  /*5210*/  ISETP.GT.AND P5, PT, R0.reuse, RZ, P0 ;  /* 0x000000ff0000720c */ /* 0x040fe400007a4270 */
[C---:B------:R-:W-:Y:S01]  /*5220*/  ISETP.GT.AND P0, PT, R0.reuse, 0x8, P0 ;  /* 0x000000080000780c */ /* 0x040fe20000704270 */
[----:B------:R-:W-:Y:S01]  /*5230*/  @P4 STG.E desc[UR36][R4.64+0x164], R69 ;  /* 0x0001644504004986 */ /* 0x000fe2000c101924 */
[----:B------:R-:W-:Y:S01]  /*5240*/  ISETP.GT.AND P4, PT, R0, RZ, P1 ;  /* 0x000000ff0000720c */ /* 0x000fe20000f84270 */
[----:B0-----:R-:W-:Y:S01]  /*5250*/  FMUL R9, R70, R88 ;  /* 0x0000005846097220 */ /* 0x001fe20000400000 */
[----:B------:R-:W-:-:S04]  /*5260*/  ISETP.GT.AND P1, PT, R0, 0x8, P1 ;  /* 0x000000080000780c */ /* 0x000fc80000f24270 */
[----:B------:R0:W-:Y:S01]  /*5270*/  @P2 STG.E desc[UR36][R6.64+0x160], R9 ;  /* 0x0001600906002986 */ /* 0x0001e2000c101924 */
[----:B-1----:R-:W-:Y:S01]  /*5280*/  FMUL R11, R72, R88 ;  /* 0x00000058480b7220 */ /* 0x002fe20000400000 */
[C---:B------:R-:W-:Y:S02]  /*5290*/  ISETP.GT.AND P2, PT, R3.reuse, 0x68, PT ;  /* 0x000000680300780c */ /* 0x040fe40003f44270 */
        /* <DEDUP_REMOVED lines=22> */
[-C--:B-1----:R-:W-:Y:S01]  /*5400*/  FMUL R11, R80, R88.reuse ;  /* 0x00000058500b7220 */ /* 0x082fe20000400000 */
[C---:B------:R-:W-:Y:S02]  /*5410*/  ISETP.GT.AND P2, PT, R3.reuse, 0x78, PT ;  /* 0x000000780300780c */ /* 0x040fe40003f44270 */
[----:B------:R-:W-:Y:S01]  /*5420*/  @P3 STG.E desc[UR36][R6.64+0x1a4], R79 ;  /* 0x0001a44f06003986 */ /* 0x000fe2000c101924 */
[----:B------:R-:W-:Y:S01]  /*5430*/  ISETP.GT.AND P3, PT, R3, 0x79, PT ;  /* 0x000000790300780c */ /* 0x000fe20003f64270 */
[-C--:B------:R-:W-:Y:S02]  /*5440*/  FMUL R3, R82, R88.reuse ;  /* 0x0000005852037220 */ /* 0x080fe40000400000 */
[----:B------:R1:W-:Y:S01]  /*5450*/  @P5 STG.E desc[UR36][R4.64+0x1c0], R11 ;  /* 0x0001c00b04005986 */ /* 0x0003e2000c101924 */
[C---:B------:R-:W-:Y:S02]  /*5460*/  ISETP.GT.AND P5, PT, R0.reuse, RZ, P3 ;  /* 0x000000ff0000720c */ /* 0x040fe40001fa4270 */
[C---:B------:R-:W-:Y:S01]  /*5470*/  ISETP.GT.AND P3, PT, R0.reuse, 0x8, P3 ;  /* 0x000000080000780c */ /* 0x040fe20001f64270 */
[----:B------:R-:W-:Y:S01]  /*5480*/  @P4 STG.E desc[UR36][R4.64+0x1c4], R81 ;  /* 0x0001c45104004986 */ /* 0x000fe2000c101924 */
[----:B------:R-:W-:Y:S01]  /*5490*/  ISETP.GT.AND P4, PT, R0, RZ, P2 ;  /* 0x000000ff0000720c */ /* 0x000fe20001784270 */
[-C--:B0-----:R-:W-:Y:S01]  /*54a0*/  FMUL R9, R84, R88.reuse ;  /* 0x0000005854097220 */ /* 0x081fe20000400000 */
[----:B------:R-:W-:Y:S01]  /*54b0*/  ISETP.GT.AND P2, PT, R0, 0x8, P2 ;  /* 0x000000080000780c */ /* 0x000fe20001744270 */
[----:B------:R-:W-:Y:S04]  /*54c0*/  @P0 STG.E desc[UR36][R6.64+0x1c0], R3 ;  /* 0x0001c00306000986 */ /* 0x000fe8000c101924 */
[----:B------:R-:W-:Y:S01]  /*54d0*/  @P1 STG.E desc[UR36][R6.64+0x1c4], R83 ;  /* 0x0001c45306001986 */ /* 0x000fe2000c101924 */
[----:B-1----:R-:W-:-:S05]  /*54e0*/  FMUL R11, R86, R88 ;  /* 0x00000058560b7220 */ /* 0x002fca0000400000 */
[----:B------:R-:W-:Y:S04]  /*54f0*/  @P4 STG.E desc[UR36][R4.64+0x1e0], R9 ;  /* 0x0001e00904004986 */ /* 0x000fe8000c101924 */
[----:B------:R0:W-:Y:S02]  /*5500*/  @P5 STG.E desc[UR36][R4.64+0x1e4], R85 ;  /* 0x0001e45504005986 */ /* 0x0001e4000c101924 */
[----:B0-----:R-:W-:Y:S02]  /*5510*/  @P2 IMAD.MOV.U32 R4, RZ, RZ, R6 ;  /* 0x000000ffff042224 */ /* 0x001fe400078e0006 */
[----:B------:R-:W-:-:S05]  /*5520*/  @P2 IMAD.MOV.U32 R5, RZ, RZ, R7 ;  /* 0x000000ffff052224 */ /* 0x000fca00078e0007 */
[----:B------:R0:W-:Y:S04]  /*5530*/  @P2 STG.E desc[UR36][R4.64+0x1e0], R11 ;  /* 0x0001e00b04002986 */ /* 0x0001e8000c101924 */
[----:B------:R0:W-:Y:S02]  /*5540*/  @P3 STG.E desc[UR36][R6.64+0x1e4], R87 ;  /* 0x0001e45706003986 */ /* 0x0001e4000c101924 */
.L_x_159:
[----:B------:R-:W-:Y:S05]  /*5550*/  BSYNC B0 ;  /* 0x0000000000007941 */ /* 0x000fea0003800000 */
.L_x_33:
[----:B0-----:R-:W2:Y:S01]  /*5560*/  LDL.64 R4, [R1] ;  /* 0x0000000001047983 */ /* 0x001ea20000100a00 */
[----:B------:R-:W-:Y:S01]  /*5570*/  ULDC.64 UR4, c[0x0][0x650] ;  /* 0x0001940000047ab9 */ /* 0x000fe20000000a00 */
[----:B------:R-:W-:Y:S02]  /*5580*/  IMAD.U32 R0, RZ, RZ, UR44 ;  /* 0x0000002cff007e24 */ /* 0x000fe4000f8e00ff */
[----:B------:R-:W-:Y:S02]  /*5590*/  IMAD.MOV.U32 R22, RZ, RZ, -0x1 ;  /* 0xffffffffff167424 */ /* 0x000fe400078e00ff */
[----:B------:R0:W-:Y:S01]  /*55a0*/  SYNCS.ARRIVE.TRANS64.A1T0 RZ, [R0+UR46], RZ ;  /* 0x000000ff00ff79a7 */ /* 0x0001e2000810002e */
[----:B------:R-:W-:Y:S02]  /*55b0*/  IMAD.MOV.U32 R18, RZ, RZ, -0x1 ;  /* 0xffffffffff127424 */ /* 0x000fe400078e00ff */
[----:B------:R-:W-:Y:S01]  /*55c0*/  IMAD.MOV.U32 R19, RZ, RZ, -0x1 ;  /* 0xffffffffff137424 */ /* 0x000fe200078e00ff */
[----:B0-----:R-:W-:-:S02]  /*55d0*/  PRMT R0, RZ, 0x7610, R0 ;  /* 0x00007610ff007816 */ /* 0x001fc40000000000 */
[----:B--2---:R-:W-:-:S05]  /*55e0*/  LEA R16, P0, R4, R16, 0x1 ;  /* 0x0000001004107211 */ /* 0x004fca00078008ff */
[----:B------:R-:W-:Y:S01]  /*55f0*/  IMAD.X R17, R98, 0x1, R17, P0 ;  /* 0x0000000162117824 */ /* 0x000fe200000e0611 */
[----:B------:R-:W-:-:S04]  /*5600*/  ISETP.GE.U32.AND P0, PT, R16, UR4, PT ;  /* 0x0000000410007c0c */ /* 0x000fc8000bf06070 */
[----:B------:R-:W-:-:S13]  /*5610*/  ISETP.GE.U32.AND.EX P0, PT, R17, UR5, PT, P0 ;  /* 0x0000000511007c0c */ /* 0x000fda000bf06100 */
[----:B------:R-:W-:Y:S05]  /*5620*/  @P0 BRA `(.L_x_160) ;  /* 0x00000004004c0947 */ /* 0x000fea0003800000 */
[----:B-1-3--:R-:W0:Y:S01]  /*5630*/  LDC.64 R10, c[0x0][0x628] ;  /* 0x00018a00ff0a7b82 */ /* 0x00ae220000000a00 */
[----:B------:R-:W1:Y:S01]  /*5640*/  S2R R12, SR_CTAID.X ;  /* 0x00000000000c7919 */ /* 0x000e620000002500 */
[----:B------:R-:W-:Y:S02]  /*5650*/  IMAD.MOV.U32 R8, RZ, RZ, R16 ;  /* 0x000000ffff087224 */ /* 0x000fe400078e0010 */
[----:B------:R-:W-:Y:S01]  /*5660*/  IMAD.MOV.U32 R9, RZ, RZ, R17 ;  /* 0x000000ffff097224 */ /* 0x000fe200078e0011 */
[----:B------:R-:W2:Y:S03]  /*5670*/  S2R R18, SR_CTAID.Y ;  /* 0x0000000000127919 */ /* 0x000ea60000002600 */
[----:B------:R-:W3:Y:S08]  /*5680*/  LDC R0, c[0x0][0x630] ;  /* 0x00018c00ff007b82 */ /* 0x000ef00000000800 */
[----:B------:R-:W1:Y:S01]  /*5690*/  LDC.64 R14, c[0x0][0x620] ;  /* 0x00018800ff0e7b82 */ /* 0x000e620000000a00 */
[----:B0-----:R-:W-:-:S04]  /*56a0*/  ISETP.NE.U32.AND P0, PT, R10, RZ, PT ;  /* 0x000000ff0a00720c */ /* 0x001fc80003f05070 */
[----:B------:R-:W-:-:S13]  /*56b0*/  ISETP.NE.AND.EX P0, PT, R11, RZ, PT, P0 ;  /* 0x000000ff0b00720c */ /* 0x000fda0003f05300 */
[----:B-123--:R-:W-:Y:S05]  /*56c0*/  @!P0 BRA `(.L_x_161) ;  /* 0x0000000000288947 */ /* 0x00efea0003800000 */
[----:B------:R-:W0:Y:S02]  /*56d0*/  LDC R3, c[0x0][0x634] ;  /* 0x00018d00ff037b82 */ /* 0x000e240000000800 */
[----:B0-----:R-:W-:-:S05]  /*56e0*/  IADD3 R3, P0, R16, R3, RZ ;  /* 0x0000000310037210 */ /* 0x001fca0007f1e0ff */
[----:B------:R-:W-:-:S04]  /*56f0*/  IMAD.X R13, RZ, RZ, R17, P0 ;  /* 0x000000ffff0d7224 */ /* 0x000fc800000e0611 */
[----:B------:R-:W-:-:S04]  /*5700*/  IMAD.WIDE.U32 R4, R13, R10, RZ ;  /* 0x0000000a0d047225 */ /* 0x000fc800078e00ff */
[----:B----4-:R-:W-:-:S04]  /*5710*/  IMAD.WIDE.U32 R6, P0, R3, R11, R4 ;  /* 0x0000000b03067225 */ /* 0x010fc80007800004 */
[----:B------:R-:W-:-:S04]  /*5720*/  IMAD.WIDE.U32 R4, R3, R10, RZ ;  /* 0x0000000a03047225 */ /* 0x000fc800078e00ff */
[----:B------:R-:W-:Y:S01]  /*5730*/  IMAD.X R9, RZ, RZ, RZ, P0 ;  /* 0x000000ffff097224 */ /* 0x000fe200000e06ff */
[----:B------:R-:W-:Y:S01]  /*5740*/  IADD3 RZ, P0, R5, R6, RZ ;  /* 0x0000000605ff7210 */ /* 0x000fe20007f1e0ff */
[----:B------:R-:W-:-:S04]  /*5750*/  IMAD.MOV.U32 R8, RZ, RZ, R7 ;  /* 0x000000ffff087224 */ /* 0x000fc800078e0007 */
[----:B------:R-:W-:-:S08]  /*5760*/  IMAD.WIDE.U32.X R8, R13, R11, R8, P0 ;  /* 0x0000000b0d087225 */ /* 0x000fd000000e0408 */
.L_x_161:
[-CC-:B------:R-:W-:Y:S01]  /*5770*/  SHF.R.U64 R19, R8, R0.reuse, R9.reuse ;  /* 0x0000000008137219 */ /* 0x180fe20000001209 */
[----:B------:R-:W0:Y:S01]  /*5780*/  LDC.64 R24, c[0x0][0x640] ;  /* 0x00019000ff187b82 */ /* 0x000e220000000a00 */
[----:B------:R-:W-:Y:S01]  /*5790*/  SHF.R.U32.HI R0, RZ, R0, R9 ;  /* 0x00000000ff007219 */ /* 0x000fe20000011609 */
[----:B------:R-:W-:Y:S01]  /*57a0*/  ULDC UR4, c[0x0][0x150] ;  /* 0x0000540000047ab9 */ /* 0x000fe20000000800 */
[----:B------:R-:W-:Y:S02]  /*57b0*/  IADD3 R3, P0, RZ, -R19, RZ ;  /* 0x80000013ff037210 */ /* 0x000fe40007f1e0ff */
[----:B----4-:R-:W-:-:S03]  /*57c0*/  I2FP.F32.U32 R7, R12 ;  /* 0x0000000c00077245 */ /* 0x010fc60000201000 */
[----:B------:R-:W1:Y:S01]  /*57d0*/  LDC R6, c[0x0][0x618] ;  /* 0x00018600ff067b82 */ /* 0x000e620000000800 */
[----:B------:R-:W-:Y:S02]  /*57e0*/  IMAD.X R5, RZ, RZ, ~R0, P0 ;  /* 0x000000ffff057224 */ /* 0x000fe400000e0e00 */
[----:B------:R-:W-:Y:S01]  /*57f0*/  FMUL R7, R7, UR4 ;  /* 0x0000000407077c20 */ /* 0x000fe20008400000 */
[----:B------:R-:W-:Y:S01]  /*5800*/  ULDC UR4, c[0x0][0x154] ;  /* 0x0000550000047ab9 */ /* 0x000fe20000000800 */
[-C--:B------:R-:W-:Y:S02]  /*5810*/  IMAD R0, R5, R14.reuse, RZ ;  /* 0x0000000e05007224 */ /* 0x080fe400078e02ff */
[C---:B------:R-:W-:Y:S01]  /*5820*/  IMAD.WIDE.U32 R4, R3.reuse, R14, R16 ;  /* 0x0000000e03047225 */ /* 0x040fe200078e0010 */
[----:B------:R-:W2:Y:S01]  /*5830*/  LDC R8, c[0x0][0x608] ;  /* 0x00018200ff087b82 */ /* 0x000ea20000000800 */
[----:B------:R-:W3:Y:S02]  /*5840*/  F2I.U32.TRUNC.NTZ R7, R7 ;  /* 0x0000000700077305 */ /* 0x000ee4000020f000 */
[----:B------:R-:W-:Y:S01]  /*5850*/  IMAD R3, R3, R15, R0 ;  /* 0x0000000f03037224 */ /* 0x000fe200078e0200 */
[----:B------:R-:W-:-:S03]  /*5860*/  I2FP.F32.U32 R0, R18 ;  /* 0x0000001200007245 */ /* 0x000fc60000201000 */
[----:B------:R-:W-:Y:S01]  /*5870*/  IMAD.IADD R3, R5, 0x1, R3 ;  /* 0x0000000105037824 */ /* 0x000fe200078e0203 */
[----:B------:R-:W4:Y:S01]  /*5880*/  LDC R11, c[0x0][0x658] ;  /* 0x00019600ff0b7b82 */ /* 0x000f220000000800 */
[----:B0-----:R-:W-:-:S04]  /*5890*/  ISETP.NE.U32.AND P0, PT, R24, RZ, PT ;  /* 0x000000ff1800720c */ /* 0x001fc80003f05070 */
[----:B------:R-:W-:-:S03]  /*58a0*/  ISETP.NE.AND.EX P0, PT, R25, RZ, PT, P0 ;  /* 0x000000ff1900720c */ /* 0x000fc60003f05300 */
[----:B------:R-:W0:Y:S01]  /*58b0*/  LDC R9, c[0x0][0x144] ;  /* 0x00005100ff097b82 */ /* 0x000e220000000800 */
[-C--:B-1----:R-:W-:Y:S01]  /*58c0*/  SHF.R.U64 R10, R4, R6.reuse, R3 ;  /* 0x00000006040a7219 */ /* 0x082fe20000001203 */
[----:B---3--:R-:W-:Y:S01]  /*58d0*/  IMAD.MOV R7, RZ, RZ, -R7 ;  /* 0x000000ffff077224 */ /* 0x008fe200078e0a07 */
[----:B------:R-:W-:Y:S01]  /*58e0*/  SHF.R.U32.HI R3, RZ, R6, R3 ;  /* 0x00000006ff037219 */ /* 0x000fe20000011603 */
[----:B------:R-:W-:-:S04]  /*58f0*/  FMUL R6, R0, UR4 ;  /* 0x0000000400067c20 */ /* 0x000fc80008400000 */
[----:B------:R-:W1:Y:S01]  /*5900*/  LDC R21, c[0x0][0x148] ;  /* 0x00005200ff157b82 */ /* 0x000e620000000800 */
[----:B------:R3:W0:Y:S01]  /*5910*/  F2I.U32.TRUNC.NTZ R14, R6 ;  /* 0x00000006000e7305 */ /* 0x000622000020f000 */
[-CC-:B--2---:R-:W-:Y:S02]  /*5920*/  SHF.R.U64 R13, R10, R8.reuse, R3.reuse ;  /* 0x000000080a0d7219 */ /* 0x184fe40000001203 */
[----:B------:R-:W-:-:S04]  /*5930*/  SHF.R.U32.HI R0, RZ, R8, R3 ;  /* 0x00000008ff007219 */ /* 0x000fc80000011603 */
[----:B------:R-:W2:Y:S01]  /*5940*/  LDC R20, c[0x0][0x648] ;  /* 0x00019200ff147b82 */ /* 0x000ea20000000800 */
[-CC-:B----4-:R-:W-:Y:S02]  /*5950*/  SHF.R.U64 R15, R13, R11.reuse, R0.reuse ;  /* 0x0000000b0d0f7219 */ /* 0x190fe40000001200 */
[----:B------:R-:W-:-:S03]  /*5960*/  SHF.R.U32.HI R5, RZ, R11, R0 ;  /* 0x0000000bff057219 */ /* 0x000fc60000011600 */
[----:B------:R-:W-:Y:S02]  /*5970*/  IMAD.MOV.U32 R4, RZ, RZ, R15 ;  /* 0x000000ffff047224 */ /* 0x000fe400078e000f */
[----:B------:R-:W4:Y:S01]  /*5980*/  LDC R26, c[0x0][0x638] ;  /* 0x00018e00ff1a7b82 */ /* 0x000f220000000800 */
[----:B0-----:R-:W-:-:S07]  /*5990*/  IMAD R22, R9, R7, R12 ;  /* 0x0000000709167224 */ /* 0x001fce00078e020c */
[----:B------:R-:W0:Y:S08]  /*59a0*/  LDC R27, c[0x0][0x610] ;  /* 0x00018400ff1b7b82 */ /* 0x000e300000000800 */
[----:B------:R-:W0:Y:S01]  /*59b0*/  LDC R28, c[0x0][0x600] ;  /* 0x00018000ff1c7b82 */ /* 0x000e220000000800 */
[----:B-123--:R-:W-:Y:S05]  /*59c0*/  @!P0 BRA `(.L_x_162) ;  /* 0x0000000000288947 */ /* 0x00efea0003800000 */
[----:B------:R-:W1:Y:S02]  /*59d0*/  LDC R0, c[0x0][0x64c] ;  /* 0x00019300ff007b82 */ /* 0x000e640000000800 */
[----:B-1----:R-:W-:-:S05]  /*59e0*/  IADD3 R3, P0, R15, R0, RZ ;  /* 0x000000000f037210 */ /* 0x002fca0007f1e0ff */
        /* <DEDUP_REMOVED lines=8> */
.L_x_162:
[----:B------:R-:W-:Y:S01]  /*5a70*/  ISETP.NE.AND P0, PT, R2, 0x1, PT ;  /* 0x000000010200780c */ /* 0x000fe20003f05270 */
[----:B------:R-:W-:Y:S01]  /*5a80*/  IMAD.MOV R14, RZ, RZ, -R14 ;  /* 0x000000ffff0e7224 */ /* 0x000fe200078e0a0e */
[----:B------:R-:W-:Y:S02]  /*5a90*/  SHF.R.U64 R0, R4, R20, R5 ;  /* 0x0000001404007219 */ /* 0x000fe40000001205 */
[----:B------:R-:W-:Y:S02]  /*5aa0*/  LOP3.LUT R3, R13, R100, RZ, 0xc0, !PT ;  /* 0x000000640d037212 */ /* 0x000fe400078ec0ff */
[----:B------:R-:W-:Y:S01]  /*5ab0*/  LOP3.LUT R5, R10, R99, RZ, 0xc0, !PT ;  /* 0x000000630a057212 */ /* 0x000fe200078ec0ff */
[----:B------:R-:W-:Y:S02]  /*5ac0*/  IMAD.MOV R4, RZ, RZ, -R0 ;  /* 0x000000ffff047224 */ /* 0x000fe400078e0a00 */
[----:B------:R-:W-:Y:S02]  /*5ad0*/  IMAD R3, R96, R0, R3 ;  /* 0x0000000060037224 */ /* 0x000fe400078e0203 */
[----:B----4-:R-:W-:-:S02]  /*5ae0*/  IMAD R0, R4, R26, R15 ;  /* 0x0000001a04007224 */ /* 0x010fc400078e020f */
[----:B------:R-:W-:Y:S02]  /*5af0*/  @P0 IMAD R22, R21, R14, R18 ;  /* 0x0000000e15160224 */ /* 0x000fe400078e0212 */
[----:B------:R-:W-:Y:S02]  /*5b00*/  IMAD.MOV.U32 R4, RZ, RZ, 0x1 ;  /* 0x00000001ff047424 */ /* 0x000fe400078e00ff */
[----:B0-----:R-:W-:Y:S02]  /*5b10*/  IMAD R22, R3, R27, R22 ;  /* 0x0000001b03167224 */ /* 0x001fe400078e0216 */
[----:B------:R-:W-:Y:S01]  /*5b20*/  IMAD R3, R0, R28, R5 ;  /* 0x0000001c00037224 */ /* 0x000fe200078e0205 */
[----:B------:R-:W-:-:S04]  /*5b30*/  PRMT R0, R4, 0x7610, R0 ;  /* 0x0000761004007816 */ /* 0x000fc80000000000 */
[----:B------:R-:W-:Y:S02]  /*5b40*/  SEL R18, R3, R22, !P0 ;  /* 0x0000001603127207 */ /* 0x000fe40004000000 */
[----:B------:R-:W-:-:S07]  /*5b50*/  SEL R22, R22, R3, !P0 ;  /* 0x0000000316167207 */ /* 0x000fce0004000000 */
.L_x_160:
[----:B------:R-:W-:Y:S01]  /*5b60*/  LOP3.LUT P0, RZ, R0, 0xff, RZ, 0xc0, !PT ;  /* 0x000000ff00ff7812 */ /* 0x000fe2000780c0ff */
[----:B------:R-:W-:Y:S01]  /*5b70*/  UIMAD.WIDE.U32 UR4, UR38, 0x38e38e39, URZ ;  /* 0x38e38e39260478a5 */ /* 0x000fe2000f8e003f */
[----:B------:R-:W-:-:S03]  /*5b80*/  LOP3.LUT R103, R103, 0x1, RZ, 0x3c, !PT ;  /* 0x0000000167677812 */ /* 0x000fc600078e3cff */
[----:B------:R-:W-:-:S04]  /*5b90*/  USHF.R.U32.HI UR4, URZ, 0x1, UR5 ;  /* 0x000000013f047899 */ /* 0x000fc80008011605 */
[----:B------:R-:W-:-:S04]  /*5ba0*/  UIMAD UR38, UR4, -0x9, UR38 ;  /* 0xfffffff7042678a4 */ /* 0x000fc8000f8e0226 */
[----:B------:R-:W-:Y:S08]  /*5bb0*/  @P0 BRA `(.L_x_163) ;  /* 0xffffffb8008c0947 */ /* 0x000ff0000383ffff */
[----:B------:R-:W-:Y:S05]  /*5bc0*/  EXIT ;  /* 0x000000000000794d */ /* 0x000fea0003800000 */
.L_x_14:
[----:B------:R-:W-:-:S08]  /*5bd0*/  ISETP.NE.AND P0, PT, R14, RZ, PT ;  /* 0x000000ff0e00720c */ /* 0x000fd00003f05270 */
[----:B0-----:R-:W0:-:S00]  /*5be0*/  USETMAXREG.DEALLOC.CTAPOOL 0x28 ;  /* 0x00000028000079c8 */ /* 0x001e0000080e0500 */
[----:B------:R-:W-:Y:S05]  /*5bf0*/  @P0 EXIT ;  /* 0x000000000000094d */ /* 0x000fea0003800000 */
[----:B0-----:R-:W-:Y:S01]  /*5c00*/  LOP3.LUT P0, RZ, R3, 0xff, RZ, 0xc0, !PT ;  /* 0x000000ff03ff7812 */ /* 0x001fe2000780c0ff */
[----:B------:R-:W-:Y:S02]  /*5c10*/  IMAD.MOV.U32 R3, RZ, RZ, 0x1 ;  /* 0x00000001ff037424 */ /* 0x000fe400078e00ff */
[----:B------:R-:W-:-:S10]  /*5c20*/  IMAD.MOV.U32 R8, RZ, RZ, RZ ;  /* 0x000000ffff087224 */ /* 0x000fd400078e00ff */
[----:B------:R-:W-:Y:S05]  /*5c30*/  @!P0 BRA `(.L_x_164) ;  /* 0x0000000c000c8947 */ /* 0x000fea0003800000 */
[----:B------:R-:W-:Y:S01]  /*5c40*/  LOP3.LUT P0, RZ, R4, 0x1f, RZ, 0xc0, !PT ;  /* 0x0000001f04ff7812 */ /* 0x000fe2000780c0ff */
[----:B------:R-:W-:Y:S01]  /*5c50*/  ULDC UR5, c[0x0][0x658] ;  /* 0x0001960000057ab9 */ /* 0x000fe20000000800 */
[----:B------:R-:W-:Y:S01]  /*5c60*/  UMOV UR6, 0xffffffff ;  /* 0xffffffff00067882 */ /* 0x000fe20000000000 */
[----:B------:R-:W-:Y:S01]  /*5c70*/  BSSY B0, `(.L_x_164) ;  /* 0x00000bf000007945 */ /* 0x000fe20003800000 */
[----:B------:R-:W-:Y:S01]  /*5c80*/  USHF.L.U32 UR6, UR6, UR5, URZ ;  /* 0x0000000506067299 */ /* 0x000fe2000800063f */
[C---:B------:R-:W-:Y:S01]  /*5c90*/  ISETP.NE.AND P2, PT, R5.reuse, RZ, PT ;  /* 0x000000ff0500720c */ /* 0x040fe20003f45270 */
[----:B------:R-:W-:Y:S01]  /*5ca0*/  IMAD.MOV.U32 R10, RZ, RZ, 0x1 ;  /* 0x00000001ff0a7424 */ /* 0x000fe200078e00ff */
[----:B------:R-:W-:Y:S01]  /*5cb0*/  ISETP.NE.OR P0, PT, R5, RZ, !P0 ;  /* 0x000000ff0500720c */ /* 0x000fe20004705670 */
[----:B------:R-:W-:Y:S01]  /*5cc0*/  IMAD.MOV.U32 R3, RZ, RZ, 0x1 ;  /* 0x00000001ff037424 */ /* 0x000fe200078e00ff */
[----:B------:R-:W-:Y:S01]  /*5cd0*/  LOP3.LUT R9, R23, 0x2, RZ, 0xfc, !PT ;  /* 0x0000000217097812 */ /* 0x000fe200078efcff */
[----:B------:R-:W-:Y:S01]  /*5ce0*/  IMAD.MOV.U32 R8, RZ, RZ, RZ ;  /* 0x000000ffff087224 */ /* 0x000fe200078e00ff */
[----:B------:R-:W-:Y:S01]  /*5cf0*/  ULDC UR4, c[0x0][0x600] ;  /* 0x0001800000047ab9 */ /* 0x000fe20000000800 */
[----:B------:R-:W-:Y:S01]  /*5d00*/  UMOV UR7, 0x1 ;  /* 0x0000000100077882 */ /* 0x000fe20000000000 */
[----:B------:R-:W-:-:S02]  /*5d10*/  UIADD3 UR19, UR40, 0x1, URZ ;  /* 0x0000000128137890 */ /* 0x000fc4000fffe03f */
[----:B------:R-:W-:Y:S02]  /*5d20*/  UIADD3 UR15, UR4, -0x1, URZ ;  /* 0xffffffff040f7890 */ /* 0x000fe4000fffe03f */
[----:B------:R-:W-:Y:S02]  /*5d30*/  USHF.L.U32 UR17, UR7, UR5, URZ ;  /* 0x0000000507117299 */ /* 0x000fe4000800063f */
[----:B------:R-:W-:Y:S01]  /*5d40*/  ULOP3.LUT UR16, URZ, UR6, URZ, 0x33, !UPT ;  /* 0x000000063f107292 */ /* 0x000fe2000f8e333f */
[----:B------:R-:W-:-:S11]  /*5d50*/  ULDC.64 UR20, c[0x0][0x198] ;  /* 0x0000660000147ab9 */ /* 0x000fd60000000a00 */
.L_x_176:
[----:B------:R-:W-:-:S03]  /*5d60*/  UMOV UR4, 0xffffffff ;  /* 0xffffffff00047882 */ /* 0x000fc60000000000 */
[----:B------:R-:W-:Y:S05]  /*5d70*/  BRA.DIV UR4, `(.L_x_165) ;  /* 0x00000012048c7947 */ /* 0x000fea000b800000 */
[----:B------:R-:W-:-:S13]  /*5d80*/  ELECT P6, URZ, PT ;  /* 0x00000000003f782f */ /* 0x000fda00038c0000 */
.L_x_194:
[----:B------:R-:W0:Y:S01]  /*5d90*/  LDC R4, c[0x0][0x28c] ;  /* 0x0000a300ff047b82 */ /* 0x000e220000000800 */
[----:B------:R-:W-:Y:S01]  /*5da0*/  BSSY B1, `(.L_x_166) ;  /* 0x0000037000017945 */ /* 0x000fe20003800000 */
[----:B0-----:R-:W-:-:S13]  /*5db0*/  ISETP.LT.OR P6, PT, R4, 0x1, !P6 ;  /* 0x000000010400780c */ /* 0x001fda00077c1670 */
[----:B------:R-:W-:Y:S05]  /*5dc0*/  @P6 BRA `(.L_x_167) ;  /* 0x0000000000d06947 */ /* 0x000fea0003800000 */
[----:B------:R-:W-:Y:S02]  /*5dd0*/  IMAD.SHL.U32 R18, R18, 0x80, RZ ;  /* 0x0000008012127824 */ /* 0x000fe400078e00ff */
[----:B------:R-:W-:Y:S02]  /*5de0*/  IMAD.SHL.U32 R22, R22, 0x40, RZ ;  /* 0x0000004016167824 */ /* 0x000fe400078e00ff */
[----:B------:R-:W-:Y:S02]  /*5df0*/  IMAD.MOV.U32 R13, RZ, RZ, RZ ;  /* 0x000000ffff0d7224 */ /* 0x000fe400078e00ff */
[----:B------:R-:W-:Y:S02]  /*5e00*/  IMAD.U32 R14, RZ, RZ, UR19 ;  /* 0x00000013ff0e7e24 */ /* 0x000fe4000f8e00ff */
[----:B------:R-:W-:Y:S02]  /*5e10*/  IMAD.MOV.U32 R4, RZ, RZ, R3 ;  /* 0x000000ffff047224 */ /* 0x000fe400078e0003 */
[----:B------:R-:W-:-:S07]  /*5e20*/  IMAD.MOV.U32 R5, RZ, RZ, R8 ;  /* 0x000000ffff057224 */ /* 0x000fce00078e0008 */
.L_x_171:
[----:B------:R-:W0:Y:S01]  /*5e30*/  S2R R7, SR_CgaCtaId ;  /* 0x0000000000077919 */ /* 0x000e220000008800 */
[----:B------:R-:W-:-:S04]  /*5e40*/  MOV R6, 0x400 ;  /* 0x0000040000067802 */ /* 0x000fc80000000f00 */
[----:B0-----:R-:W-:Y:S02]  /*5e50*/  LEA R12, R7, R6, 0x18 ;  /* 0x00000006070c7211 */ /* 0x001fe400078ec0ff */
[----:B------:R-:W-:Y:S01]  /*5e60*/  SHF.L.U32 R6, R4, 0x1f, RZ ;  /* 0x0000001f04067819 */ /* 0x000fe200000006ff */
[----:B------:R-:W0:Y:S02]  /*5e70*/  @!P2 LDC R7, c[0x0][0x500] ;  /* 0x00014000ff07ab82 */ /* 0x000e240000000800 */
[----:B------:R-:W-:-:S04]  /*5e80*/  IMAD R11, R5, 0x8, R12 ;  /* 0x00000008050b7824 */ /* 0x000fc800078e020c */
[----:B------:R-:W1:Y:S02]  /*5e90*/  SYNCS.PHASECHK.TRANS64.TRYWAIT P1, [R11+URZ+0x48], R6 ;  /* 0x000048060b0075a7 */ /* 0x000e64000802017f */
[----:B-1----:R-:W-:Y:S05]  /*5ea0*/  @!P1 BRA `(.L_x_168) ;  /* 0x0000001000609947 */ /* 0x002fea0003800000 */
.L_x_195:
[----:B-1----:R-:W-:Y:S01]  /*5eb0*/  PRMT R6, R9, 0x9910, RZ ;  /* 0x0000991009067816 */ /* 0x002fe200000000ff */
[----:B0-----:R0:W-:Y:S03]  /*5ec0*/  @!P2 SYNCS.ARRIVE.TRANS64 RZ, [R11+URZ], R7 ;  /* 0x000000070bffa9a7 */ /* 0x0011e6000800003f */
[----:B------:R-:W-:-:S13]  /*5ed0*/  ISETP.NE.AND P1, PT, R6, 0x2, PT ;  /* 0x000000020600780c */ /* 0x000fda0003f25270 */
[----:B0-----:R-:W-:Y:S05]  /*5ee0*/  @P1 BRA `(.L_x_169) ;  /* 0x0000000000041947 */ /* 0x001fea0003800000 */
[----:B------:R-:W-:Y:S01]  /*5ef0*/  BPT.TRAP 0x1 ;  /* 0x000000040000795c */ /* 0x000fe20000300000 */
.L_x_169:
[----:B------:R-:W-:Y:S05]  /*5f00*/  @P0 BRA `(.L_x_170) ;  /* 0x0000000000040947 */ /* 0x000fea0003800000 */
[----:B------:R-:W-:Y:S01]  /*5f10*/  BPT.TRAP 0x1 ;  /* 0x000000040000795c */ /* 0x000fe20000300000 */
.L_x_170:
[--C-:B------:R-:W-:Y:S01]  /*5f20*/  IMAD R6, R5, 0x2000, R12.reuse ;  /* 0x0000200005067824 */ /* 0x100fe200078e020c */
[----:B------:R-:W-:Y:S01]  /*5f30*/  R2UR UR9, R11 ;  /* 0x000000000b0972ca */ /* 0x000fe200000e0000 */
[C---:B------:R-:W-:Y:S01]  /*5f40*/  IMAD R12, R5.reuse, 0x4000, R12 ;  /* 0x00004000050c7824 */ /* 0x040fe200078e020c */
[----:B------:R-:W-:Y:S01]  /*5f50*/  UIADD3 UR4, UP0, UR20, 0xf0, URZ ;  /* 0x000000f014047890 */ /* 0x000fe2000ff1e03f */
[----:B------:R-:W-:Y:S01]  /*5f60*/  VIADD R14, R14, 0xffffffff ;  /* 0xffffffff0e0e7836 */ /* 0x000fe20000000000 */
[----:B------:R-:W-:Y:S01]  /*5f70*/  R2UR UR5, R6 ;  /* 0x00000000060572ca */ /* 0x000fe200000e0000 */
[----:B------:R-:W-:Y:S01]  /*5f80*/  UIADD3 UR22, UP1, UR20, 0x1f0, URZ ;  /* 0x000001f014167890 */ /* 0x000fe2000ff3e03f */
[----:B------:R-:W-:Y:S01]  /*5f90*/  R2UR UR8, R12 ;  /* 0x000000000c0872ca */ /* 0x000fe200000e0000 */
[----:B------:R-:W-:Y:S01]  /*5fa0*/  VIADD R5, R5, 0x1 ;  /* 0x0000000105057836 */ /* 0x000fe20000000000 */
[----:B------:R-:W-:Y:S01]  /*5fb0*/  R2UR UR11, R22 ;  /* 0x00000000160b72ca */ /* 0x000fe200000e0000 */
[----:B------:R-:W-:Y:S01]  /*5fc0*/  UIADD3.X UR23, URZ, UR21, URZ, UP1, !UPT ;  /* 0x000000153f177290 */ /* 0x000fe20008ffe43f */
[----:B------:R-:W-:Y:S01]  /*5fd0*/  R2UR UR10, R13 ;  /* 0x000000000d0a72ca */ /* 0x000fe200000e0000 */
[----:B------:R-:W-:Y:S01]  /*5fe0*/  UMOV UR6, 0x0 ;  /* 0x0000000000067882 */ /* 0x000fe20000000000 */
[----:B------:R-:W-:Y:S01]  /*5ff0*/  R2UR UR12, R19 ;  /* 0x00000000130c72ca */ /* 0x000fe200000e0000 */
[----:B------:R-:W-:Y:S01]  /*6000*/  UMOV UR7, 0x10000000 ;  /* 0x1000000000077882 */ /* 0x000fe20000000000 */
[----:B------:R-:W-:Y:S01]  /*6010*/  R2UR UR18, R18 ;  /* 0x00000000121272ca */ /* 0x000fe200000e0000 */
[----:B------:R-:W-:Y:S01]  /*6020*/  VIADD R13, R13, 0x20 ;  /* 0x000000200d0d7836 */ /* 0x000fe20000000000 */
[----:B------:R-:W-:Y:S01]  /*6030*/  ISETP.GT.AND P3, PT, R14, 0x1, PT ;  /* 0x000000010e00780c */ /* 0x000fe20003f64270 */
[----:B------:R-:W-:Y:S01]  /*6040*/  UIADD3 UR13, UR5, 0x180, URZ ;  /* 0x00000180050d7890 */ /* 0x000fe2000fffe03f */
[----:B------:R-:W-:Y:S01]  /*6050*/  ISETP.NE.AND P1, PT, R5, 0x9, PT ;  /* 0x000000090500780c */ /* 0x000fe20003f25270 */
[----:B------:R-:W-:-:S02]  /*6060*/  UIADD3.X UR5, URZ, UR21, URZ, UP0, !UPT ;  /* 0x000000153f057290 */ /* 0x000fc400087fe43f */
[----:B------:R-:W-:Y:S01]  /*6070*/  UIADD3 UR14, UR8, 0x12180, URZ ;  /* 0x00012180080e7890 */ /* 0x000fe2000fffe03f */
[----:B------:R-:W-:Y:S02]  /*6080*/  SEL R7, RZ, 0x1, P1 ;  /* 0x00000001ff077807 */ /* 0x000fe40000800000 */
[----:B------:R-:W-:Y:S01]  /*6090*/  UMOV UR8, UR13 ;  /* 0x0000000d00087c82 */ /* 0x000fe20008000000 */
[----:B------:R-:W-:Y:S02]  /*60a0*/  SEL R5, R5, RZ, P1 ;  /* 0x000000ff05057207 */ /* 0x000fe40000800000 */
[----:B------:R-:W-:Y:S01]  /*60b0*/  LOP3.LUT R4, R4, R7, RZ, 0x3c, !PT ;  /* 0x0000000704047212 */ /* 0x000fe200078e3cff */
[----:B------:R0:W-:Y:S02]  /*60c0*/  UTMALDG.3D [UR8], [UR4], desc[UR6] ;  /* 0x00000608040075b4 */ /* 0x0001e40008011000 */
[----:B0-----:R-:W-:Y:S01]  /*60d0*/  UMOV UR8, UR14 ;  /* 0x0000000e00087c82 */ /* 0x001fe20008000000 */
[----:B------:R-:W-:-:S02]  /*60e0*/  UMOV UR11, UR18 ;  /* 0x00000012000b7c82 */ /* 0x000fc40008000000 */
[----:B------:R0:W-:Y:S02]  /*60f0*/  UTMALDG.3D [UR8], [UR22], desc[UR6] ;  /* 0x00000608160075b4 */ /* 0x0001e40008011000 */
[----:B0-----:R-:W-:Y:S05]  /*6100*/  @P3 BRA `(.L_x_171) ;  /* 0xfffffffc00483947 */ /* 0x001fea000383ffff */
.L_x_167:
[----:B------:R-:W-:Y:S05]  /*6110*/  BSYNC B1 ;  /* 0x0000000000017941 */ /* 0x000fea0003800000 */
.L_x_166:
[----:B------:R-:W2:Y:S01]  /*6120*/  LDL.64 R20, [R1] ;  /* 0x0000000001147983 */ /* 0x000ea20000100a00 */
[----:B------:R-:W-:Y:S01]  /*6130*/  LOP3.LUT P4, RZ, R10, 0xff, RZ, 0xc0, !PT ;  /* 0x000000ff0aff7812 */ /* 0x000fe2000788c0ff */
[----:B------:R-:W-:Y:S01]  /*6140*/  VIADD R7, R8, UR40 ;  /* 0x0000002808077c36 */ /* 0x000fe20008000000 */
[----:B------:R-:W-:Y:S01]  /*6150*/  ULDC.64 UR4, c[0x0][0x650] ;  /* 0x0001940000047ab9 */ /* 0x000fe20000000a00 */
[----:B------:R-:W-:Y:S01]  /*6160*/  IMAD.U32 R8, RZ, RZ, UR40 ;  /* 0x00000028ff087e24 */ /* 0x000fe2000f8e00ff */
[----:B------:R-:W-:Y:S01]  /*6170*/  UISETP.GE.U32.AND UP0, UPT, UR40, 0x9, UPT ;  /* 0x000000092800788c */ /* 0x000fe2000bf06070 */
[----:B------:R-:W-:Y:S01]  /*6180*/  BSSY B1, `(.L_x_172) ;  /* 0x000006b000017945 */ /* 0x000fe20003800000 */
[----:B------:R-:W-:Y:S01]  /*6190*/  ISETP.GT.U32.AND P1, PT, R7, 0x8, PT ;  /* 0x000000080700780c */ /* 0x000fe20003f24070 */
[----:B------:R-:W-:Y:S01]  /*61a0*/  IMAD.MOV.U32 R22, RZ, RZ, -0x1 ;  /* 0xffffffffff167424 */ /* 0x000fe200078e00ff */
[----:B------:R-:W-:Y:S01]  /*61b0*/  PRMT R10, RZ, 0x7610, R10 ;  /* 0x00007610ff0a7816 */ /* 0x000fe2000000000a */
[----:B------:R-:W-:Y:S01]  /*61c0*/  IMAD.MOV.U32 R18, RZ, RZ, -0x1 ;  /* 0xffffffffff127424 */ /* 0x000fe200078e00ff */
[----:B------:R-:W-:Y:S01]  /*61d0*/  ISETP.LT.U32.AND P1, PT, R8, 0x9, P1 ;  /* 0x000000090800780c */ /* 0x000fe20000f21070 */
[----:B------:R-:W-:Y:S01]  /*61e0*/  IMAD.MOV.U32 R19, RZ, RZ, -0x1 ;  /* 0xffffffffff137424 */ /* 0x000fe200078e00ff */
[----:B------:R-:W-:Y:S01]  /*61f0*/  PLOP3.LUT P3, PT, PT, PT, UP0, 0x80, 0x0 ;  /* 0x000000000000781c */ /* 0x000fe20003f6f008 */
[----:B------:R-:W0:Y:S01]  /*6200*/  @P4 S2R R5, SR_CgaCtaId ;  /* 0x0000000000054919 */ /* 0x000e220000008800 */
[----:B------:R-:W-:-:S04]  /*6210*/  @P4 MOV R4, 0x400 ;  /* 0x0000040000044802 */ /* 0x000fc80000000f00 */
[----:B0-----:R-:W-:Y:S01]  /*6220*/  @P4 LEA R6, R5, R4, 0x18 ;  /* 0x0000000405064211 */ /* 0x001fe200078ec0ff */
[----:B------:R-:W-:Y:S01]  /*6230*/  IMAD.WIDE.U32 R4, R7, 0x38e38e39, RZ ;  /* 0x38e38e3907047825 */ /* 0x000fe200078e00ff */
[----:B------:R-:W-:Y:S02]  /*6240*/  SEL R4, RZ, 0x1, !P1 ;  /* 0x00000001ff047807 */ /* 0x000fe40004800000 */
[----:B------:R0:W-:Y:S02]  /*6250*/  @P4 SYNCS.ARRIVE.TRANS64.A1T0 RZ, [R6+URZ+0xc8], RZ ;  /* 0x0000c8ff06ff49a7 */ /* 0x0001e4000810003f */
[----:B------:R-:W-:Y:S02]  /*6260*/  LOP3.LUT R3, R3, R4, RZ, 0x3c, !PT ;  /* 0x0000000403037212 */ /* 0x000fe400078e3cff */
[----:B------:R-:W-:Y:S02]  /*6270*/  PRMT R4, RZ, 0x7610, R4 ;  /* 0x00007610ff047816 */ /* 0x000fe40000000004 */
[----:B0-----:R-:W-:-:S04]  /*6280*/  SHF.R.U32.HI R6, RZ, 0x1, R5 ;  /* 0x00000001ff067819 */ /* 0x001fc80000011605 */
[----:B------:R-:W-:Y:S01]  /*6290*/  @P3 LOP3.LUT R3, R3, 0x1, R6, 0x78, !PT ;  /* 0x0000000103033812 */ /* 0x000fe200078e7806 */
[----:B------:R-:W-:Y:S01]  /*62a0*/  IMAD R8, R6, -0x9, R7 ;  /* 0xfffffff706087824 */ /* 0x000fe200078e0207 */
[----:B--2---:R-:W-:-:S04]  /*62b0*/  IADD3 R16, P4, R16, R20, RZ ;  /* 0x0000001410107210 */ /* 0x004fc80007f9e0ff */
[----:B------:R-:W-:Y:S01]  /*62c0*/  ISETP.GE.U32.AND P1, PT, R16, UR4, PT ;  /* 0x0000000410007c0c */ /* 0x000fe2000bf26070 */
[----:B------:R-:W-:-:S05]  /*62d0*/  IMAD.X R17, R17, 0x1, R0, P4 ;  /* 0x0000000111117824 */ /* 0x000fca00020e0600 */
[----:B------:R-:W-:-:S13]  /*62e0*/  ISETP.GE.U32.AND.EX P1, PT, R17, UR5, PT, P1 ;  /* 0x0000000511007c0c */ /* 0x000fda000bf26110 */
[----:B------:R-:W-:Y:S05]  /*62f0*/  @P1 BRA `(.L_x_173) ;  /* 0x00000004004c1947 */ /* 0x000fea0003800000 */
[----:B------:R-:W0:Y:S01]  /*6300*/  S2R R12, SR_CTAID.X ;  /* 0x00000000000c7919 */ /* 0x000e220000002500 */
[----:B------:R-:W-:Y:S01]  /*6310*/  ULDC.64 UR4, c[0x0][0x628] ;  /* 0x00018a0000047ab9 */ /* 0x000fe20000000a00 */
[----:B------:R-:W1:Y:S01]  /*6320*/  LDC R13, c[0x0][0x144] ;  /* 0x00005100ff0d7b82 */ /* 0x000e620000000800 */
[----:B------:R-:W-:Y:S01]  /*6330*/  ISETP.NE.U32.AND P1, PT, RZ, UR4, PT ;  /* 0x00000004ff007c0c */ /* 0x000fe2000bf25070 */
[----:B------:R-:W2:Y:S01]  /*6340*/  S2R R11, SR_CTAID.Y ;  /* 0x00000000000b7919 */ /* 0x000ea20000002600 */
[----:B------:R-:W-:Y:S01]  /*6350*/  ULDC UR6, c[0x0][0x150] ;  /* 0x0000540000067ab9 */ /* 0x000fe20000000800 */
[----:B------:R-:W-:Y:S01]  /*6360*/  ULDC UR7, c[0x0][0x630] ;  /* 0x00018c0000077ab9 */ /* 0x000fe20000000800 */
[----:B------:R-:W-:Y:S01]  /*6370*/  ISETP.NE.AND.EX P1, PT, RZ, UR5, PT, P1 ;  /* 0x00000005ff007c0c */ /* 0x000fe2000bf25310 */
[----:B------:R-:W-:Y:S01]  /*6380*/  IMAD.MOV.U32 R4, RZ, RZ, R16 ;  /* 0x000000ffff047224 */ /* 0x000fe200078e0010 */
[----:B0-----:R-:W-:-:S05]  /*6390*/  I2FP.F32.U32 R5, R12 ;  /* 0x0000000c00057245 */ /* 0x001fca0000201000 */
[----:B------:R-:W-:Y:S01]  /*63a0*/  FMUL R14, R5, UR6 ;  /* 0x00000006050e7c20 */ /* 0x000fe20008400000 */
[----:B------:R-:W-:-:S05]  /*63b0*/  IMAD.MOV.U32 R5, RZ, RZ, R17 ;  /* 0x000000ffff057224 */ /* 0x000fca00078e0011 */
[----:B--2---:R-:W-:Y:S05]  /*63c0*/  @!P1 BRA `(.L_x_174) ;  /* 0x0000000000289947 */ /* 0x004fea0003800000 */
[----:B------:R-:W-:Y:S02]  /*63d0*/  ULDC UR6, c[0x0][0x634] ;  /* 0x00018d0000067ab9 */ /* 0x000fe40000000800 */
[----:B------:R-:W-:-:S05]  /*63e0*/  IADD3 R5, P1, R16, UR6, RZ ;  /* 0x0000000610057c10 */ /* 0x000fca000ff3e0ff */
[----:B------:R-:W-:-:S04]  /*63f0*/  IMAD.X R15, RZ, RZ, R17, P1 ;  /* 0x000000ffff0f7224 */ /* 0x000fc800008e0611 */
[----:B------:R-:W-:-:S04]  /*6400*/  IMAD.WIDE.U32 R6, R15, UR4, RZ ;  /* 0x000000040f067c25 */ /* 0x000fc8000f8e00ff */
[----:B------:R-:W-:-:S04]  /*6410*/  IMAD.WIDE.U32 R6, P1, R5, UR5, R6 ;  /* 0x0000000505067c25 */ /* 0x000fc8000f820006 */
[----:B------:R-:W-:-:S04]  /*6420*/  IMAD.WIDE.U32 R4, R5, UR4, RZ ;  /* 0x0000000405047c25 */ /* 0x000fc8000f8e00ff */
[----:B------:R-:W-:Y:S01]  /*6430*/  IMAD.MOV.U32 R4, RZ, RZ, R7 ;  /* 0x000000ffff047224 */ /* 0x000fe200078e0007 */
[----:B------:R-:W-:Y:S01]  /*6440*/  IADD3 RZ, P3, R5, R6, RZ ;  /* 0x0000000605ff7210 */ /* 0x000fe20007f7e0ff */
[----:B------:R-:W-:-:S04]  /*6450*/  IMAD.X R5, RZ, RZ, RZ, P1 ;  /* 0x000000ffff057224 */ /* 0x000fc800008e06ff */
[----:B------:R-:W-:-:S08]  /*6460*/  IMAD.WIDE.U32.X R4, R15, UR5, R4, P3 ;  /* 0x000000050f047c25 */ /* 0x000fd000098e0404 */
.L_x_174:
[--C-:B------:R-:W-:Y:S01]  /*6470*/  SHF.R.U64 R19, R4, UR7, R5.reuse ;  /* 0x0000000704137c19 */ /* 0x100fe20008001205 */
[----:B------:R-:W0:Y:S01]  /*6480*/  F2I.U32.TRUNC.NTZ R14, R14 ;  /* 0x0000000e000e7305 */ /* 0x000e22000020f000 */
[----:B------:R-:W-:Y:S01]  /*6490*/  SHF.R.U32.HI R4, RZ, UR7, R5 ;  /* 0x00000007ff047c19 */ /* 0x000fe20008011605 */
[----:B------:R-:W-:Y:S01]  /*64a0*/  ULDC.64 UR4, c[0x0][0x620] ;  /* 0x0001880000047ab9 */ /* 0x000fe20000000a00 */
[----:B------:R-:W-:Y:S01]  /*64b0*/  IADD3 R7, P1, RZ, -R19, RZ ;  /* 0x80000013ff077210 */ /* 0x000fe20007f3e0ff */
[----:B------:R-:W-:Y:S01]  /*64c0*/  ULDC.64 UR6, c[0x0][0x640] ;  /* 0x0001900000067ab9 */ /* 0x000fe20000000a00 */
[----:B------:R-:W2:Y:S03]  /*64d0*/  LDC R18, c[0x0][0x148] ;  /* 0x00005200ff127b82 */ /* 0x000ea60000000800 */
[----:B------:R-:W-:Y:S01]  /*64e0*/  IMAD.X R4, RZ, RZ, ~R4, P1 ;  /* 0x000000ffff047224 */ /* 0x000fe200008e0e04 */
[----:B------:R-:W-:-:S03]  /*64f0*/  ISETP.NE.U32.AND P1, PT, RZ, UR6, PT ;  /* 0x00000006ff007c0c */ /* 0x000fc6000bf25070 */
[----:B------:R-:W-:Y:S01]  /*6500*/  IMAD R6, R4, UR4, RZ ;  /* 0x0000000404067c24 */ /* 0x000fe2000f8e02ff */
[----:B------:R-:W-:Y:S01]  /*6510*/  ISETP.NE.AND.EX P1, PT, RZ, UR7, PT, P1 ;  /* 0x00000007ff007c0c */ /* 0x000fe2000bf25310 */
[----:B------:R-:W-:Y:S01]  /*6520*/  IMAD.WIDE.U32 R4, R7, UR4, R16 ;  /* 0x0000000407047c25 */ /* 0x000fe2000f8e0010 */
[----:B------:R-:W-:-:S03]  /*6530*/  ULDC UR4, c[0x0][0x618] ;  /* 0x0001860000047ab9 */ /* 0x000fc60000000800 */
[----:B------:R-:W-:Y:S01]  /*6540*/  IMAD R7, R7, UR5, R6 ;  /* 0x0000000507077c24 */ /* 0x000fe2000f8e0206 */
[----:B------:R-:W-:Y:S01]  /*6550*/  ULDC UR5, c[0x0][0x154] ;  /* 0x0000550000057ab9 */ /* 0x000fe20000000800 */
[----:B0-----:R-:W-:Y:S02]  /*6560*/  IMAD.MOV R6, RZ, RZ, -R14 ;  /* 0x000000ffff067224 */ /* 0x001fe400078e0a0e */
[----:B------:R-:W-:Y:S02]  /*6570*/  IMAD.IADD R5, R5, 0x1, R7 ;  /* 0x0000000105057824 */ /* 0x000fe400078e0207 */
[----:B-1----:R-:W-:Y:S01]  /*6580*/  IMAD R12, R13, R6, R12 ;  /* 0x000000060d0c7224 */ /* 0x002fe200078e020c */
[----:B------:R-:W-:Y:S02]  /*6590*/  I2FP.F32.U32 R6, R11 ;  /* 0x0000000b00067245 */ /* 0x000fe40000201000 */
[--C-:B------:R-:W-:Y:S02]  /*65a0*/  SHF.R.U64 R13, R4, UR4, R5.reuse ;  /* 0x00000004040d7c19 */ /* 0x100fe40008001205 */
[----:B------:R-:W-:Y:S01]  /*65b0*/  SHF.R.U32.HI R4, RZ, UR4, R5 ;  /* 0x00000004ff047c19 */ /* 0x000fe20008011605 */
[----:B------:R-:W-:Y:S01]  /*65c0*/  FMUL R6, R6, UR5 ;  /* 0x0000000506067c20 */ /* 0x000fe20008400000 */
[----:B------:R-:W-:-:S02]  /*65d0*/  ULDC UR4, c[0x0][0x608] ;  /* 0x0001820000047ab9 */ /* 0x000fc40000000800 */
[--C-:B------:R-:W-:Y:S01]  /*65e0*/  SHF.R.U64 R15, R13, UR4, R4.reuse ;  /* 0x000000040d0f7c19 */ /* 0x100fe20008001204 */
[----:B------:R0:W1:Y:S01]  /*65f0*/  F2I.U32.TRUNC.NTZ R20, R6 ;  /* 0x0000000600147305 */ /* 0x000062000020f000 */
[----:B------:R-:W-:Y:S01]  /*6600*/  SHF.R.U32.HI R4, RZ, UR4, R4 ;  /* 0x00000004ff047c19 */ /* 0x000fe20008011604 */
[----:B------:R-:W-:-:S03]  /*6610*/  ULDC UR4, c[0x0][0x658] ;  /* 0x0001960000047ab9 */ /* 0x000fc60000000800 */
[--C-:B------:R-:W-:Y:S02]  /*6620*/  SHF.R.U64 R14, R15, UR4, R4.reuse ;  /* 0x000000040f0e7c19 */ /* 0x100fe40008001204 */
[----:B------:R-:W-:-:S03]  /*6630*/  SHF.R.U32.HI R21, RZ, UR4, R4 ;  /* 0x00000004ff157c19 */ /* 0x000fc60008011604 */
[----:B------:R-:W-:Y:S02]  /*6640*/  IMAD.MOV.U32 R4, RZ, RZ, R14 ;  /* 0x000000ffff047224 */ /* 0x000fe400078e000e */
[----:B------:R-:W-:Y:S01]  /*6650*/  IMAD.MOV.U32 R5, RZ, RZ, R21 ;  /* 0x000000ffff057224 */ /* 0x000fe200078e0015 */
[----:B0-----:R-:W-:Y:S06]  /*6660*/  @!P1 BRA `(.L_x_175) ;  /* 0x0000000000289947 */ /* 0x001fec0003800000 */
        /* <DEDUP_REMOVED lines=10> */
.L_x_175:
[----:B------:R-:W-:Y:S01]  /*6710*/  ISETP.NE.AND P1, PT, R2, 0x1, PT ;  /* 0x000000010200780c */ /* 0x000fe20003f25270 */
[----:B------:R-:W-:Y:S01]  /*6720*/  ULDC UR4, c[0x0][0x648] ;  /* 0x0001920000047ab9 */ /* 0x000fe20000000800 */
[----:B------:R-:W-:Y:S01]  /*6730*/  LOP3.LUT R15, R15, UR16, RZ, 0xc0, !PT ;  /* 0x000000100f0f7c12 */ /* 0x000fe2000f8ec0ff */
[----:B-1----:R-:W-:Y:S01]  /*6740*/  IMAD.MOV R20, RZ, RZ, -R20 ;  /* 0x000000ffff147224 */ /* 0x002fe200078e0a14 */
[----:B------:R-:W-:Y:S01]  /*6750*/  SHF.R.U64 R4, R4, UR4, R5 ;  /* 0x0000000404047c19 */ /* 0x000fe20008001205 */
[----:B------:R-:W-:Y:S01]  /*6760*/  ULDC UR4, c[0x0][0x638] ;  /* 0x00018e0000047ab9 */ /* 0x000fe20000000800 */
[----:B------:R-:W-:Y:S01]  /*6770*/  LOP3.LUT R13, R13, UR15, RZ, 0xc0, !PT ;  /* 0x0000000f0d0d7c12 */ /* 0x000fe2000f8ec0ff */
[----:B------:R-:W-:Y:S02]  /*6780*/  ULDC UR5, c[0x0][0x610] ;  /* 0x0001840000057ab9 */ /* 0x000fe40000000800 */
[----:B------:R-:W-:Y:S02]  /*6790*/  IMAD.MOV R5, RZ, RZ, -R4 ;  /* 0x000000ffff057224 */ /* 0x000fe400078e0a04 */
[----:B------:R-:W-:-:S02]  /*67a0*/  IMAD R15, R4, UR17, R15 ;  /* 0x00000011040f7c24 */ /* 0x000fc4000f8e020f */
[----:B--2---:R-:W-:Y:S02]  /*67b0*/  @P1 IMAD R12, R18, R20, R11 ;  /* 0x00000014120c1224 */ /* 0x004fe400078e020b */
[----:B------:R-:W-:Y:S01]  /*67c0*/  IMAD R14, R5, UR4, R14 ;  /* 0x00000004050e7c24 */ /* 0x000fe2000f8e020e */
[----:B------:R-:W-:Y:S01]  /*67d0*/  ULDC UR4, c[0x0][0x600] ;  /* 0x0001800000047ab9 */ /* 0x000fe20000000800 */
[----:B------:R-:W-:Y:S02]  /*67e0*/  IMAD R12, R15, UR5, R12 ;  /* 0x000000050f0c7c24 */ /* 0x000fe4000f8e020c */
[----:B------:R-:W-:Y:S02]  /*67f0*/  IMAD R5, R14, UR4, R13 ;  /* 0x000000040e057c24 */ /* 0x000fe4000f8e020d */
[----:B------:R-:W-:-:S03]  /*6800*/  IMAD.MOV.U32 R4, RZ, RZ, 0x1 ;  /* 0x00000001ff047424 */ /* 0x000fc600078e00ff */
[----:B------:R-:W-:Y:S02]  /*6810*/  SEL R18, R5, R12, !P1 ;  /* 0x0000000c05127207 */ /* 0x000fe40004800000 */
[----:B------:R-:W-:-:S07]  /*6820*/  SEL R22, R12, R5, !P1 ;  /* 0x000000050c167207 */ /* 0x000fce0004800000 */
.L_x_173:
[----:B------:R-:W-:Y:S05]  /*6830*/  BSYNC B1 ;  /* 0x0000000000017941 */ /* 0x000fea0003800000 */
.L_x_172:
[----:B------:R-:W-:-:S13]  /*6840*/  LOP3.LUT P1, RZ, R4, 0xff, RZ, 0xc0, !PT ;  /* 0x000000ff04ff7812 */ /* 0x000fda000782c0ff */
[----:B------:R-:W-:Y:S05]  /*6850*/  @P1 BRA `(.L_x_176) ;  /* 0xfffffff400401947 */ /* 0x000fea000383ffff */
[----:B------:R-:W-:Y:S05]  /*6860*/  BSYNC B0 ;  /* 0x0000000000007941 */ /* 0x000fea0003800000 */
.L_x_164:
[----:B------:R-:W-:-:S03]  /*6870*/  UMOV UR4, 0xffffffff ;  /* 0xffffffff00047882 */ /* 0x000fc60000000000 */
[----:B------:R-:W-:Y:S05]  /*6880*/  BRA.DIV UR4, `(.L_x_177) ;  /* 0x0000000604fc7947 */ /* 0x000fea000b800000 */
[----:B------:R-:W-:-:S13]  /*6890*/  ELECT P6, URZ, PT ;  /* 0x00000000003f782f */ /* 0x000fda00038c0000 */
.L_x_198:
[----:B------:R-:W-:Y:S04]  /*68a0*/  BSSY B0, `(.L_x_178) ;  /* 0x0000058000007945 */ /* 0x000fe80003800000 */
[----:B------:R-:W-:Y:S05]  /*68b0*/  @!P6 BRA `(.L_x_179) ;  /* 0x000000040058e947 */ /* 0x000fea0003800000 */
[----:B------:R-:W-:-:S04]  /*68c0*/  LOP3.LUT R23, R23, 0x2, RZ, 0xfc, !PT ;  /* 0x0000000217177812 */ /* 0x000fc800078efcff */
[----:B------:R-:W-:-:S13]  /*68d0*/  ISETP.NE.AND P0, PT, R23, 0x3, PT ;  /* 0x000000031700780c */ /* 0x000fda0003f05270 */
[----:B------:R-:W-:Y:S05]  /*68e0*/  @!P0 BRA `(.L_x_180) ;  /* 0x0000000000048947 */ /* 0x000fea0003800000 */
[----:B------:R-:W-:Y:S01]  /*68f0*/  BPT.TRAP 0x1 ;  /* 0x000000040000795c */ /* 0x000fe20000300000 */
.L_x_180:
[----:B------:R-:W0:Y:S01]  /*6900*/  S2R R5, SR_CgaCtaId ;  /* 0x0000000000057919 */ /* 0x000e220000008800 */
[----:B------:R-:W-:Y:S02]  /*6910*/  MOV R0, 0x400 ;  /* 0x0000040000007802 */ /* 0x000fe40000000f00 */
[----:B------:R-:W-:Y:S02]  /*6920*/  SHF.L.U32 R2, R3, 0x1f, RZ ;  /* 0x0000001f03027819 */ /* 0x000fe400000006ff */
[----:B0-----:R-:W-:-:S05]  /*6930*/  LEA R5, R5, R0, 0x18 ;  /* 0x0000000005057211 */ /* 0x001fca00078ec0ff */
[----:B------:R-:W-:-:S04]  /*6940*/  VIADD R5, R5, 0x48 ;  /* 0x0000004805057836 */ /* 0x000fc80000000000 */
[C---:B------:R-:W-:Y:S02]  /*6950*/  IMAD R7, R8.reuse, 0x8, R5 ;  /* 0x0000000808077824 */ /* 0x040fe400078e0205 */
[----:B------:R-:W-:Y:S02]  /*6960*/  VIADD R8, R8, 0x1 ;  /* 0x0000000108087836 */ /* 0x000fe40000000000 */
[----:B------:R-:W0:Y:S03]  /*6970*/  SYNCS.PHASECHK.TRANS64.TRYWAIT P0, [R7+URZ], R2 ;  /* 0x00000002070075a7 */ /* 0x000e26000800017f */
[----:B------:R-:W-:-:S04]  /*6980*/  ISETP.NE.AND P1, PT, R8, 0x9, PT ;  /* 0x000000090800780c */ /* 0x000fc80003f25270 */
[----:B------:R-:W-:Y:S02]  /*6990*/  SEL R0, RZ, 0x1, P1 ;  /* 0x00000001ff007807 */ /* 0x000fe40000800000 */
[----:B------:R-:W-:Y:S02]  /*69a0*/  SEL R8, R8, RZ, P1 ;  /* 0x000000ff08087207 */ /* 0x000fe40000800000 */
[----:B------:R-:W-:-:S03]  /*69b0*/  LOP3.LUT R9, R3, R0, RZ, 0x3c, !PT ;  /* 0x0000000003097212 */ /* 0x000fc600078e3cff */
[----:B------:R-:W-:Y:S01]  /*69c0*/  IMAD R6, R8, 0x8, R5 ;  /* 0x0000000808067824 */ /* 0x000fe200078e0205 */
[----:B------:R-:W-:Y:S01]  /*69d0*/  SHF.L.U32 R3, R9, 0x1f, RZ ;  /* 0x0000001f09037819 */ /* 0x000fe200000006ff */
[----:B0-----:R-:W-:Y:S06]  /*69e0*/  @!P0 BRA `(.L_x_181) ;  /* 0x0000000400c48947 */ /* 0x001fec0003800000 */
.L_x_199:
[----:B------:R-:W1:Y:S01]  /*69f0*/  SYNCS.PHASECHK.TRANS64.TRYWAIT P0, [R6+URZ], R3 ;  /* 0x00000003060075a7 */ /* 0x000e62000800017f */
[----:B------:R-:W-:-:S05]  /*6a00*/  VIADD R0, R8, 0x1 ;  /* 0x0000000108007836 */ /* 0x000fca0000000000 */
[----:B------:R-:W-:-:S04]  /*6a10*/  ISETP.NE.AND P1, PT, R0, 0x9, PT ;  /* 0x000000090000780c */ /* 0x000fc80003f25270 */
[----:B0-----:R-:W-:Y:S02]  /*6a20*/  SEL R2, RZ, 0x1, P1 ;  /* 0x00000001ff027807 */ /* 0x001fe40000800000 */
[----:B------:R-:W-:Y:S02]  /*6a30*/  SEL R0, R0, RZ, P1 ;  /* 0x000000ff00007207 */ /* 0x000fe40000800000 */
[----:B------:R-:W-:-:S03]  /*6a40*/  LOP3.LUT R9, R9, R2, RZ, 0x3c, !PT ;  /* 0x0000000209097212 */ /* 0x000fc600078e3cff */
[----:B------:R-:W-:Y:S01]  /*6a50*/  IMAD R7, R0, 0x8, R5 ;  /* 0x0000000800077824 */ /* 0x000fe200078e0205 */
[----:B------:R-:W-:Y:S01]  /*6a60*/  SHF.L.U32 R4, R9, 0x1f, RZ ;  /* 0x0000001f09047819 */ /* 0x000fe200000006ff */
[----:B-1----:R-:W-:Y:S06]  /*6a70*/  @!P0 BRA `(.L_x_182) ;  /* 0x0000000400b48947 */ /* 0x002fec0003800000 */
.L_x_200:
[----:B------:R-:W1:Y:S01]  /*6a80*/  SYNCS.PHASECHK.TRANS64.TRYWAIT P0, [R7+URZ], R4 ;  /* 0x00000004070075a7 */ /* 0x000e62000800017f */
[----:B------:R-:W-:-:S05]  /*6a90*/  VIADD R0, R0, 0x1 ;  /* 0x0000000100007836 */ /* 0x000fca0000000000 */
[----:B------:R-:W-:-:S04]  /*6aa0*/  ISETP.NE.AND P1, PT, R0, 0x9, PT ;  /* 0x000000090000780c */ /* 0x000fc80003f25270 */
[----:B------:R-:W-:Y:S02]  /*6ab0*/  SEL R2, RZ, 0x1, P1 ;  /* 0x00000001ff027807 */ /* 0x000fe40000800000 */
[----:B------:R-:W-:Y:S02]  /*6ac0*/  SEL R0, R0, RZ, P1 ;  /* 0x000000ff00007207 */ /* 0x000fe40000800000 */
[----:B------:R-:W-:-:S03]  /*6ad0*/  LOP3.LUT R9, R9, R2, RZ, 0x3c, !PT ;  /* 0x0000000209097212 */ /* 0x000fc600078e3cff */
[----:B0-----:R-:W-:Y:S01]  /*6ae0*/  IMAD R6, R0, 0x8, R5 ;  /* 0x0000000800067824 */ /* 0x001fe200078e0205 */
[----:B------:R-:W-:Y:S01]  /*6af0*/  SHF.L.U32 R3, R9, 0x1f, RZ ;  /* 0x0000001f09037819 */ /* 0x000fe200000006ff */
[----:B-1----:R-:W-:Y:S06]  /*6b00*/  @!P0 BRA `(.L_x_183) ;  /* 0x0000000400a48947 */ /* 0x002fec0003800000 */
.L_x_201:
        /* <DEDUP_REMOVED lines=9> */
.L_x_202:
        /* <DEDUP_REMOVED lines=9> */
.L_x_203:
        /* <DEDUP_REMOVED lines=9> */
.L_x_204:
        /* <DEDUP_REMOVED lines=9> */
.L_x_205:
[----:B------:R-:W1:Y:S01]  /*6d50*/  SYNCS.PHASECHK.TRANS64.TRYWAIT P0, [R6+URZ], R3 ;  /* 0x00000003060075a7 */ /* 0x000e62000800017f */
[----:B------:R-:W-:-:S05]  /*6d60*/  VIADD R0, R0, 0x1 ;  /* 0x0000000100007836 */ /* 0x000fca0000000000 */
[----:B------:R-:W-:-:S04]  /*6d70*/  ISETP.NE.AND P1, PT, R0, 0x9, PT ;  /* 0x000000090000780c */ /* 0x000fc80003f25270 */
[----:B------:R-:W-:Y:S02]  /*6d80*/  SEL R2, RZ, 0x1, P1 ;  /* 0x00000001ff027807 */ /* 0x000fe40000800000 */
[----:B------:R-:W-:Y:S02]  /*6d90*/  SEL R0, R0, RZ, P1 ;  /* 0x000000ff00007207 */ /* 0x000fe40000800000 */
[----:B------:R-:W-:Y:S01]  /*6da0*/  LOP3.LUT R2, R9, R2, RZ, 0x3c, !PT ;  /* 0x0000000209027212 */ /* 0x000fe200078e3cff */
[----:B-1----:R-:W-:Y:S06]  /*6db0*/  @!P0 BRA `(.L_x_188) ;  /* 0x00000004005c8947 */ /* 0x002fec0003800000 */
.L_x_206:
[----:B------:R-:W-:Y:S01]  /*6dc0*/  IMAD R5, R0, 0x8, R5 ;  /* 0x0000000800057824 */ /* 0x000fe200078e0205 */
[----:B------:R-:W-:-:S07]  /*6dd0*/  SHF.L.U32 R0, R2, 0x1f, RZ ;  /* 0x0000001f02007819 */ /* 0x000fce00000006ff */
.L_x_189:
[----:B--2---:R2:W3:Y:S02]  /*6de0*/  SYNCS.PHASECHK.TRANS64.TRYWAIT P0, [R5+URZ], R0 ;  /* 0x00000000050075a7 */ /* 0x0044e4000800017f */
[----:B---3--:R-:W-:Y:S05]  /*6df0*/  @!P0 NANOSLEEP.SYNCS 0x989680 ;  /* 0x009896800000895d */ /* 0x008fea0003900000 */
[----:B------:R-:W3:Y:S02]  /*6e00*/  @!P0 SYNCS.PHASECHK.TRANS64 P0, [R5+URZ], R0 ;  /* 0x00000000050085a7 */ /* 0x000ee4000800007f */
[----:B---3--:R-:W-:Y:S05]  /*6e10*/  @!P0 BRA `(.L_x_189) ;  /* 0xfffffffc00f08947 */ /* 0x008fea000383ffff */
.L_x_179:
[----:B------:R-:W-:Y:S05]  /*6e20*/  BSYNC B0 ;  /* 0x0000000000007941 */ /* 0x000fea0003800000 */
.L_x_178:
[----:B------:R-:W-:Y:S05]  /*6e30*/  EXIT ;  /* 0x000000000000794d */ /* 0x000fea0003800000 */
.L_x_16:
[----:B0-----:R-:W-:-:S04]  /*6e40*/  IMAD.U32 R3, RZ, RZ, UR43 ;  /* 0x0000002bff037e24 */ /* 0x001fc8000f8e00ff */
[----:B------:R0:W1:Y:S03]  /*6e50*/  SYNCS.PHASECHK.TRANS64.TRYWAIT P0, [R3+URZ+-0x8], R0 ;  /* 0xfffff800030075a7 */ /* 0x000066000800017f */
[----:B-1----:R-:W-:Y:S05]  /*6e60*/  @!P0 NANOSLEEP.SYNCS 0x989680 ;  /* 0x009896800000895d */ /* 0x002fea0003900000 */
[----:B------:R-:W1:Y:S02]  /*6e70*/  @!P0 SYNCS.PHASECHK.TRANS64 P0, [R3+URZ+-0x8], R0 ;  /* 0xfffff800030085a7 */ /* 0x000e64000800007f */
[----:B-1----:R-:W-:Y:S05]  /*6e80*/  @!P0 BRA `(.L_x_16) ;  /* 0xfffffffc00ec8947 */ /* 0x002fea000383ffff */
[----:B------:R-:W-:Y:S05]  /*6e90*/  BRA `(.L_x_190) ;  /* 0xffffffa400e07947 */ /* 0x000fea000383ffff */
.L_x_21:
[----:B-1----:R1:W2:Y:S02]  /*6ea0*/  SYNCS.PHASECHK.TRANS64.TRYWAIT P1, [R3+URZ], R0 ;  /* 0x00000000030075a7 */ /* 0x0022a4000802017f */
[----:B--2---:R-:W-:Y:S05]  /*6eb0*/  @!P1 NANOSLEEP.SYNCS 0x989680 ;  /* 0x009896800000995d */ /* 0x004fea0003900000 */
[----:B------:R-:W2:Y:S02]  /*6ec0*/  @!P1 SYNCS.PHASECHK.TRANS64 P1, [R3+URZ], R0 ;  /* 0x00000000030095a7 */ /* 0x000ea4000802007f */
[----:B--2---:R-:W-:Y:S05]  /*6ed0*/  @!P1 BRA `(.L_x_21) ;  /* 0xfffffffc00f09947 */ /* 0x004fea000383ffff */
[----:B------:R-:W-:Y:S05]  /*6ee0*/  BRA `(.L_x_20) ;  /* 0xffffffa800547947 */ /* 0x000fea000383ffff */
.L_x_26:
[----:B-1----:R-:W-:-:S04]  /*6ef0*/  IMAD.U32 R4, RZ, RZ, UR4 ;  /* 0x00000004ff047e24 */ /* 0x002fc8000f8e00ff */
[----:B------:R1:W2:Y:S03]  /*6f00*/  SYNCS.PHASECHK.TRANS64.TRYWAIT P1, [R4+URZ], R3 ;  /* 0x00000003040075a7 */ /* 0x0002a6000802017f */
[----:B--2---:R-:W-:Y:S05]  /*6f10*/  @!P1 NANOSLEEP.SYNCS 0x989680 ;  /* 0x009896800000995d */ /* 0x004fea0003900000 */
[----:B------:R-:W2:Y:S02]  /*6f20*/  @!P1 SYNCS.PHASECHK.TRANS64 P1, [R4+URZ], R3 ;  /* 0x00000003040095a7 */ /* 0x000ea4000802007f */
[----:B--2---:R-:W-:Y:S05]  /*6f30*/  @!P1 BRA `(.L_x_26) ;  /* 0xfffffffc00ec9947 */ /* 0x004fea000383ffff */
[----:B------:R-:W-:Y:S05]  /*6f40*/  BRA `(.L_x_25) ;  /* 0xffffffac00247947 */ /* 0x000fea000383ffff */
.L_x_32:
[----:B0-----:R-:W-:-:S04]  /*6f50*/  IMAD.U32 R3, RZ, RZ, UR43 ;  /* 0x0000002bff037e24 */ /* 0x001fc8000f8e00ff */
[----:B------:R0:W1:Y:S03]  /*6f60*/  SYNCS.PHASECHK.TRANS64.TRYWAIT P0, [R3+URZ+0x8], R0 ;  /* 0x00000800030075a7 */ /* 0x000066000800017f */
[----:B-1----:R-:W-:Y:S05]  /*6f70*/  @!P0 NANOSLEEP.SYNCS 0x989680 ;  /* 0x009896800000895d */ /* 0x002fea0003900000 */
[----:B------:R-:W1:Y:S02]  /*6f80*/  @!P0 SYNCS.PHASECHK.TRANS64 P0, [R3+URZ+0x8], R0 ;  /* 0x00000800030085a7 */ /* 0x000e64000800007f */
[----:B-1----:R-:W-:Y:S05]  /*6f90*/  @!P0 BRA `(.L_x_32) ;  /* 0xfffffffc00ec8947 */ /* 0x002fea000383ffff */
[----:B------:R-:W-:Y:S05]  /*6fa0*/  BRA `(.L_x_191) ;  /* 0xffffffb000507947 */ /* 0x000fea000383ffff */
.L_x_165:
[----:B------:R-:W-:Y:S01]  /*6fb0*/  BSSY B1, `(.L_x_192) ;  /* 0x0000006000017945 */ /* 0x000fe20003800000 */
[----:B------:R-:W-:-:S07]  /*6fc0*/  IMAD.MOV.U32 R15, RZ, RZ, -0x1 ;  /* 0xffffffffff0f7424 */ /* 0x000fce00078e00ff */
[----:B-----5:R-:W-:Y:S05]  /*6fd0*/  WARPSYNC.COLLECTIVE R15, `(.L_x_193) ;  /* 0x000000000f0c7348 */ /* 0x020fea0003c00000 */
[----:B------:R-:W-:Y:S02]  /*6fe0*/  ELECT P6, UR62, PT ;  /* 0x00000000003e782f */ /* 0x000fe400038c0000 */
[----:B------:R-:W-:Y:S01]  /*6ff0*/  MOV R14, UR62 ;  /* 0x0000003e000e7c02 */ /* 0x000fe20008000f00 */
[----:B-----5:R-:W-:Y:S10]  /*7000*/  ENDCOLLECTIVE ;  /* 0x000000000000791b */ /* 0x020ff40003800000 */
.L_x_193:
[----:B------:R-:W-:Y:S05]  /*7010*/  BSYNC B1 ;  /* 0x0000000000017941 */ /* 0x000fea0003800000 */
.L_x_192:
[----:B------:R-:W-:Y:S05]  /*7020*/  BRA `(.L_x_194) ;  /* 0xffffffec00587947 */ /* 0x000fea000383ffff */
.L_x_168:
[----:B-1----:R1:W2:Y:S02]  /*7030*/  SYNCS.PHASECHK.TRANS64.TRYWAIT P1, [R11+URZ+0x48], R6 ;  /* 0x000048060b0075a7 */ /* 0x0022a4000802017f */
[----:B--2---:R-:W-:Y:S05]  /*7040*/  @!P1 NANOSLEEP.SYNCS 0x989680 ;  /* 0x009896800000995d */ /* 0x004fea0003900000 */
[----:B------:R-:W2:Y:S02]  /*7050*/  @!P1 SYNCS.PHASECHK.TRANS64 P1, [R11+URZ+0x48], R6 ;  /* 0x000048060b0095a7 */ /* 0x000ea4000802007f */
[----:B--2---:R-:W-:Y:S05]  /*7060*/  @!P1 BRA `(.L_x_168) ;  /* 0xfffffffc00f09947 */ /* 0x004fea000383ffff */
[----:B------:R-:W-:Y:S05]  /*7070*/  BRA `(.L_x_195) ;  /* 0xffffffec008c7947 */ /* 0x000fea000383ffff */
.L_x_177:
[----:B------:R-:W-:Y:S01]  /*7080*/  BSSY B0, `(.L_x_196) ;  /* 0x0000006000007945 */ /* 0x000fe20003800000 */
[----:B------:R-:W-:-:S07]  /*7090*/  IMAD.MOV.U32 R15, RZ, RZ, -0x1 ;  /* 0xffffffffff0f7424 */ /* 0x000fce00078e00ff */
[----:B-----5:R-:W-:Y:S05]  /*70a0*/  WARPSYNC.COLLECTIVE R15, `(.L_x_197) ;  /* 0x000000000f0c7348 */ /* 0x020fea0003c00000 */
[----:B------:R-:W-:Y:S02]  /*70b0*/  ELECT P6, UR62, PT ;  /* 0x00000000003e782f */ /* 0x000fe400038c0000 */
[----:B------:R-:W-:Y:S01]  /*70c0*/  MOV R14, UR62 ;  /* 0x0000003e000e7c02 */ /* 0x000fe20008000f00 */
[----:B-----5:R-:W-:Y:S10]  /*70d0*/  ENDCOLLECTIVE ;  /* 0x000000000000791b */ /* 0x020ff40003800000 */
.L_x_197:
[----:B------:R-:W-:Y:S05]  /*70e0*/  BSYNC B0 ;  /* 0x0000000000007941 */ /* 0x000fea0003800000 */
.L_x_196:
[----:B------:R-:W-:Y:S05]  /*70f0*/  BRA `(.L_x_198) ;  /* 0xfffffff400e87947 */ /* 0x000fea000383ffff */
.L_x_181:
[----:B0-----:R0:W1:Y:S02]  /*7100*/  SYNCS.PHASECHK.TRANS64.TRYWAIT P0, [R7+URZ], R2 ;  /* 0x00000002070075a7 */ /* 0x001064000800017f */
[----:B-1----:R-:W-:Y:S05]  /*7110*/  @!P0 NANOSLEEP.SYNCS 0x989680 ;  /* 0x009896800000895d */ /* 0x002fea0003900000 */
[----:B------:R-:W1:Y:S02]  /*7120*/  @!P0 SYNCS.PHASECHK.TRANS64 P0, [R7+URZ], R2 ;  /* 0x00000002070085a7 */ /* 0x000e64000800007f */
[----:B-1----:R-:W-:Y:S05]  /*7130*/  @!P0 BRA `(.L_x_181) ;  /* 0xfffffffc00f08947 */ /* 0x002fea000383ffff */
[----:B------:R-:W-:Y:S05]  /*7140*/  BRA `(.L_x_199) ;  /* 0xfffffff800287947 */ /* 0x000fea000383ffff */
.L_x_182:
[----:B0-----:R0:W1:Y:S02]  /*7150*/  SYNCS.PHASECHK.TRANS64.TRYWAIT P0, [R6+URZ], R3 ;  /* 0x00000003060075a7 */ /* 0x001064000800017f */
[----:B-1----:R-:W-:Y:S05]  /*7160*/  @!P0 NANOSLEEP.SYNCS 0x989680 ;  /* 0x009896800000895d */ /* 0x002fea0003900000 */
[----:B------:R-:W1:Y:S02]  /*7170*/  @!P0 SYNCS.PHASECHK.TRANS64 P0, [R6+URZ], R3 ;  /* 0x00000003060085a7 */ /* 0x000e64000800007f */
[----:B-1----:R-:W-:Y:S05]  /*7180*/  @!P0 BRA `(.L_x_182) ;  /* 0xfffffffc00f08947 */ /* 0x002fea000383ffff */
[----:B------:R-:W-:Y:S05]  /*7190*/  BRA `(.L_x_200) ;  /* 0xfffffff800387947 */ /* 0x000fea000383ffff */
.L_x_183:
[----:B0-----:R0:W1:Y:S02]  /*71a0*/  SYNCS.PHASECHK.TRANS64.TRYWAIT P0, [R7+URZ], R4 ;  /* 0x00000004070075a7 */ /* 0x001064000800017f */
[----:B-1----:R-:W-:Y:S05]  /*71b0*/  @!P0 NANOSLEEP.SYNCS 0x989680 ;  /* 0x009896800000895d */ /* 0x002fea0003900000 */
[----:B------:R-:W1:Y:S02]  /*71c0*/  @!P0 SYNCS.PHASECHK.TRANS64 P0, [R7+URZ], R4 ;  /* 0x00000004070085a7 */ /* 0x000e64000800007f */
[----:B-1----:R-:W-:Y:S05]  /*71d0*/  @!P0 BRA `(.L_x_183) ;  /* 0xfffffffc00f08947 */ /* 0x002fea000383ffff */
[----:B------:R-:W-:Y:S05]  /*71e0*/  BRA `(.L_x_201) ;  /* 0xfffffff800487947 */ /* 0x000fea000383ffff */
.L_x_184:
[----:B0-----:R0:W1:Y:S02]  /*71f0*/  SYNCS.PHASECHK.TRANS64.TRYWAIT P0, [R6+URZ], R3 ;  /* 0x00000003060075a7 */ /* 0x001064000800017f */
[----:B-1----:R-:W-:Y:S05]  /*7200*/  @!P0 NANOSLEEP.SYNCS 0x989680 ;  /* 0x009896800000895d */ /* 0x002fea0003900000 */
[----:B------:R-:W1:Y:S02]  /*7210*/  @!P0 SYNCS.PHASECHK.TRANS64 P0, [R6+URZ], R3 ;  /* 0x00000003060085a7 */ /* 0x000e64000800007f */
[----:B-1----:R-:W-:Y:S05]  /*7220*/  @!P0 BRA `(.L_x_184) ;  /* 0xfffffffc00f08947 */ /* 0x002fea000383ffff */
[----:B------:R-:W-:Y:S05]  /*7230*/  BRA `(.L_x_202) ;  /* 0xfffffff800587947 */ /* 0x000fea000383ffff */
.L_x_185:
[----:B0-----:R0:W1:Y:S02]  /*7240*/  SYNCS.PHASECHK.TRANS64.TRYWAIT P0, [R7+URZ], R4 ;  /* 0x00000004070075a7 */ /* 0x001064000800017f */
[----:B-1----:R-:W-:Y:S05]  /*7250*/  @!P0 NANOSLEEP.SYNCS 0x989680 ;  /* 0x009896800000895d */ /* 0x002fea0003900000 */
[----:B------:R-:W1:Y:S02]  /*7260*/  @!P0 SYNCS.PHASECHK.TRANS64 P0, [R7+URZ], R4 ;  /* 0x00000004070085a7 */ /* 0x000e64000800007f */
[----:B-1----:R-:W-:Y:S05]  /*7270*/  @!P0 BRA `(.L_x_185) ;  /* 0xfffffffc00f08947 */ /* 0x002fea000383ffff */
[----:B------:R-:W-:Y:S05]  /*7280*/  BRA `(.L_x_203) ;  /* 0xfffffff800687947 */ /* 0x000fea000383ffff */
.L_x_186:
[----:B0-----:R0:W1:Y:S02]  /*7290*/  SYNCS.PHASECHK.TRANS64.TRYWAIT P0, [R6+URZ], R3 ;  /* 0x00000003060075a7 */ /* 0x001064000800017f */
[----:B-1----:R-:W-:Y:S05]  /*72a0*/  @!P0 NANOSLEEP.SYNCS 0x989680 ;  /* 0x009896800000895d */ /* 0x002fea0003900000 */
[----:B------:R-:W1:Y:S02]  /*72b0*/  @!P0 SYNCS.PHASECHK.TRANS64 P0, [R6+URZ], R3 ;  /* 0x00000003060085a7 */ /* 0x000e64000800007f */
[----:B-1----:R-:W-:Y:S05]  /*72c0*/  @!P0 BRA `(.L_x_186) ;  /* 0xfffffffc00f08947 */ /* 0x002fea000383ffff */
[----:B------:R-:W-:Y:S05]  /*72d0*/  BRA `(.L_x_204) ;  /* 0xfffffff800787947 */ /* 0x000fea000383ffff */
.L_x_187:
[----:B0-----:R0:W1:Y:S02]  /*72e0*/  SYNCS.PHASECHK.TRANS64.TRYWAIT P0, [R7+URZ], R4 ;  /* 0x00000004070075a7 */ /* 0x001064000800017f */
[----:B-1----:R-:W-:Y:S05]  /*72f0*/  @!P0 NANOSLEEP.SYNCS 0x989680 ;  /* 0x009896800000895d */ /* 0x002fea0003900000 */
[----:B------:R-:W1:Y:S02]  /*7300*/  @!P0 SYNCS.PHASECHK.TRANS64 P0, [R7+URZ], R4 ;  /* 0x00000004070085a7 */ /* 0x000e64000800007f */
[----:B-1----:R-:W-:Y:S05]  /*7310*/  @!P0 BRA `(.L_x_187) ;  /* 0xfffffffc00f08947 */ /* 0x002fea000383ffff */
[----:B------:R-:W-:Y:S05]  /*7320*/  BRA `(.L_x_205) ;  /* 0xfffffff800887947 */ /* 0x000fea000383ffff */
.L_x_188:
[----:B-1----:R1:W2:Y:S02]  /*7330*/  SYNCS.PHASECHK.TRANS64.TRYWAIT P0, [R6+URZ], R3 ;  /* 0x00000003060075a7 */ /* 0x0022a4000800017f */
[----:B--2---:R-:W-:Y:S05]  /*7340*/  @!P0 NANOSLEEP.SYNCS 0x989680 ;  /* 0x009896800000895d */ /* 0x004fea0003900000 */
[----:B------:R-:W2:Y:S02]  /*7350*/  @!P0 SYNCS.PHASECHK.TRANS64 P0, [R6+URZ], R3 ;  /* 0x00000003060085a7 */ /* 0x000ea4000800007f */
[----:B--2---:R-:W-:Y:S05]  /*7360*/  @!P0 BRA `(.L_x_188) ;  /* 0xfffffffc00f08947 */ /* 0x004fea000383ffff */
[----:B------:R-:W-:Y:S05]  /*7370*/  BRA `(.L_x_206) ;  /* 0xfffffff800907947 */ /* 0x000fea000383ffff */
.L_x_207:
[----:B------:R-:W-:-:S00]  /*7380*/  BRA `(.L_x_207) ;  /* 0xfffffffc00fc7947 */ /* 0x000fc0000383ffff */
[----:B------:R-:W-:-:S00]  /*7390*/  NOP ;  /* 0x0000000000007918 */ /* 0x000fc00000000000 */
        /* <DEDUP_REMOVED lines=14> */
.L_x_208:


//--------------------- .nv.global.init           --------------------------
	.section	.nv.global.init,"aw",@progbits
.nv.global.init:
	.type		$str$22,@object
	.size		$str$22,($str$23 - $str$22)
$str$22:
        /*0000*/ 	.byte	0x6b, 0x5f, 0x74, 0x69, 0x6c, 0x65, 0x5f, 0x63, 0x6f, 0x75, 0x6e, 0x74, 0x20, 0x3e, 0x3d, 0x20
        /*0010*/ 	.byte	0x31, 0x00
	.type		$str$23,@object
	.size		$str$23,(__unnamed_1 - $str$23)
$str$23:
        /*0012*/ 	.byte	0x2f, 0x74, 0x6d, 0x70, 0x2f, 0x63, 0x75, 0x74, 0x6c, 0x61, 0x73, 0x73, 0x5f, 0x73, 0x77, 0x65
        /*0022*/ 	.byte	0x65, 0x70, 0x5f, 0x73, 0x72, 0x63, 0x2f, 0x69, 0x6e, 0x63, 0x6c, 0x75, 0x64, 0x65, 0x2f, 0x63
        /*0032*/ 	.byte	0x75, 0x74, 0x6c, 0x61, 0x73, 0x73, 0x2f, 0x67, 0x65, 0x6d, 0x6d, 0x2f, 0x63, 0x6f, 0x6c, 0x6c
        /*0042*/ 	.byte	0x65, 0x63, 0x74, 0x69, 0x76, 0x65, 0x2f, 0x73, 0x6d, 0x39, 0x30, 0x5f, 0x6d, 0x6d, 0x61, 0x5f
        /*0052*/ 	.byte	0x74, 0x6d, 0x61, 0x5f, 0x67, 0x6d, 0x6d, 0x61, 0x5f, 0x73, 0x73, 0x5f, 0x77, 0x61, 0x72, 0x70
        /*0062*/ 	.byte	0x73, 0x70, 0x65, 0x63, 0x69, 0x61, 0x6c, 0x69, 0x7a, 0x65, 0x64, 0x2e, 0x68, 0x70, 0x70, 0x00
	.type		__unnamed_1,@object
	.size		__unnamed_1,(.L_0 - __unnamed_1)
__unnamed_1:
        /*0072*/ 	.byte	0x76, 0x6f, 0x69, 0x64, 0x20, 0x63, 0x75, 0x74, 0x6c, 0x61, 0x73, 0x73, 0x3a, 0x3a, 0x67, 0x65
        /* <DEDUP_REMOVED lines=174> */
        /*0b62*/ 	.byte	0x75, 0x74, 0x65, 0x3a, 0x3a, 0x69, 0x64, 0x65, 0x6e, 0x74, 0x69, 0x74, 0x79, 0x5d, 0x00
.L_0:


//--------------------- .nv.shared._ZN7cutlass13device_kernelINS_4gemm6kernel13GemmUniversalIN4cute5tupleIJiiiiEEENS1_10collective13CollectiveMmaINS1_34MainloopSm90TmaGmmaWarpSpecializedILi9ENS5_IJNS4_1CILi1EEESB_SB_EEENS1_32KernelTmaWarpSpecializedPingpongEEENS5_IJNSA_ILi64EEENSA_ILi128EEENSA_ILi32EEEEEEfNS5_IJlSB_lEEEfSJ_NS4_8TiledMMAINS4_8MMA_AtomIJNS4_4SM904GMMA30MMA_64x128x8_F32TF32TF32_SS_TNILNSN_7ScaleInE1ELSP_1EEEEEENS4_6LayoutISC_NS5_IJNSA_ILi0EEEST_ST_EEEEENS5_IJNS4_10UnderscoreESW_SW_EEEEENS4_13SM90_TMA_LOADENS4_14ComposedLayoutINS4_7SwizzleILi3ELi4ELi3EEENS4_18smem_ptr_flag_bitsILi32EEENSS_INS5_IJNSA_ILi8EEESH_EEENS5_IJSH_SB_EEEEEEEvNS4_8identityESZ_S19_vS1A_EENS_8epilogue10collective6detail29Sm90TmaWarpSpecializedAdapterINS1D_15DefaultEpilogueIfSJ_SJ_NS1C_6thread17LinearCombinationIfLi1EffLNS1H_9ScaleType4KindE0ELNS_15FloatRoundStyleE2EfEENS1_15EpilogueDefaultEEEEEvvEEEEvNT_6ParamsE --------------------------
	.section	.nv.shared._ZN7cutlass13device_kernelINS_4gemm6kernel13GemmUniversalIN4cute5tupleIJiiiiEEENS1_10collective13CollectiveMmaINS1_34MainloopSm90TmaGmmaWarpSpecializedILi9ENS5_IJNS4_1CILi1EEESB_SB_EEENS1_32KernelTmaWarpSpecializedPingpongEEENS5_IJNSA_ILi64EEENSA_ILi128EEENSA_ILi32EEEEEEfNS5_IJlSB_lEEEfSJ_NS4_8TiledMMAINS4_8MMA_AtomIJNS4_4SM904GMMA30MMA_64x128x8_F32TF32TF32_SS_TNILNSN_7ScaleInE1ELSP_1EEEEEENS4_6LayoutISC_NS5_IJNSA_ILi0EEEST_ST_EEEEENS5_IJNS4_10UnderscoreESW_SW_EEEEENS4_13SM90_TMA_LOADENS4_14ComposedLayoutINS4_7SwizzleILi3ELi4ELi3EEENS4_18smem_ptr_flag_bitsILi32EEENSS_INS5_IJNSA_ILi8EEESH_EEENS5_IJSH_SB_EEEEEEEvNS4_8identityESZ_S19_vS1A_EENS_8epilogue10collective6detail29Sm90TmaWarpSpecializedAdapterINS1D_15DefaultEpilogueIfSJ_SJ_NS1C_6thread17LinearCombinationIfLi1EffLNS1H_9ScaleType4KindE0ELNS_15FloatRoundStyleE2EfEENS1_15EpilogueDefaultEEEEEvvEEEEvNT_6ParamsE,"aw",@nobits
	.sectionflags	@""
	.align	16
	.zero		1024


//--------------------- .nv.shared.reserved.0     --------------------------
	.section	.nv.shared.reserved.0,"aw",@nobits
	.weak		__nv_reservedSMEM_offset_0_alias
	.size		__nv_reservedSMEM_offset_0_alias, 0, 0
	.other		__nv_reservedSMEM_offset_0_alias,@"STO_CUDA_RESERVED_SHARED STV_DEFAULT"
__nv_reservedSMEM_offset_0_alias:
	.zero		0


//--------------------- .nv.global                --------------------------
	.section	.nv.global,"aw",@nobits
.nv.global:
	.type		_ZN40_INTERNAL_bc939a6c_4_k_cu_03d5b8ab_180614cute1_E,@object
	.size		_ZN40_INTERNAL_bc939a6c_4_k_cu_03d5b8ab_180614cute1_E,(_ZN40_INTERNAL_bc939a6c_4_k_cu_03d5b8ab_180614cuda3std3__45__cpo6cbeginE - _ZN40_INTERNAL_bc939a6c_4_k_cu_03d5b8ab_180614cute1_E)
_ZN40_INTERNAL_bc939a6c_4_k_cu_03d5b8ab_180614cute1_E:
	.zero		1
	.type		_ZN40_INTERNAL_bc939a6c_4_k_cu_03d5b8ab_180614cuda3std3__45__cpo6cbeginE,@object
	.size		_ZN40_INTERNAL_bc939a6c_4_k_cu_03d5b8ab_180614cuda3std3__45__cpo6cbeginE,(_ZN40_INTERNAL_bc939a6c_4_k_cu_03d5b8ab_180614cuda3std3__48in_placeE - _ZN40_INTERNAL_bc939a6c_4_k_cu_03d5b8ab_180614cuda3std3__45__cpo6cbeginE)
_ZN40_INTERNAL_bc939a6c_4_k_cu_03d5b8ab_180614cuda3std3__45__cpo6cbeginE:
	.zero		1
	.type		_ZN40_INTERNAL_bc939a6c_4_k_cu_03d5b8ab_180614cuda3std3__48in_placeE,@object
	.size		_ZN40_INTERNAL_bc939a6c_4_k_cu_03d5b8ab_180614cuda3std3__48in_placeE,(_ZN40_INTERNAL_bc939a6c_4_k_cu_03d5b8ab_180614cuda3std6ranges3__45__cpo9iter_moveE - _ZN40_INTERNAL_bc939a6c_4_k_cu_03d5b8ab_180614cuda3std3__48in_placeE)
_ZN40_INTERNAL_bc939a6c_4_k_cu_03d5b8ab_180614cuda3std3__48in_placeE:
	.zero		1
	.type		_ZN40_INTERNAL_bc939a6c_4_k_cu_03d5b8ab_180614cuda3std6ranges3__45__cpo9iter_moveE,@object
	.size		_ZN40_INTERNAL_bc939a6c_4_k_cu_03d5b8ab_180614cuda3std6ranges3__45__cpo9iter_moveE,(_ZN40_INTERNAL_bc939a6c_4_k_cu_03d5b8ab_180614cuda3std3__45__cpo5beginE - _ZN40_INTERNAL_bc939a6c_4_k_cu_03d5b8ab_180614cuda3std6ranges3__45__cpo9iter_moveE)
_ZN40_INTERNAL_bc939a6c_4_k_cu_03d5b8ab_180614cuda3std6ranges3__45__cpo9iter_moveE:
	.zero		1
	.type		_ZN40_INTERNAL_bc939a6c_4_k_cu_03d5b8ab_180614cuda3std3__45__cpo5beginE,@object
	.size		_ZN40_INTERNAL_bc939a6c_4_k_cu_03d5b8ab_180614cuda3std3__45__cpo5beginE,(_ZN40_INTERNAL_bc939a6c_4_k_cu_03d5b8ab_180614cuda3std3__442_GLOBAL__N__bc939a6c_4_k_cu_03d5b8ab_180616ignoreE - _ZN40_INTERNAL_bc939a6c_4_k_cu_03d5b8ab_180614cuda3std3__45__cpo5beginE)
_ZN40_INTERNAL_bc939a6c_4_k_cu_03d5b8ab_180614cuda3std3__45__cpo5beginE:
	.zero		1
	.type		_ZN40_INTERNAL_bc939a6c_4_k_cu_03d5b8ab_180614cuda3std3__442_GLOBAL__N__bc939a6c_4_k_cu_03d5b8ab_180616ignoreE,@object
	.size		_ZN40_INTERNAL_bc939a6c_4_k_cu_03d5b8ab_180614cuda3std3__442_GLOBAL__N__bc939a6c_4_k_cu_03d5b8ab_180616ignoreE,(_ZN40_INTERNAL_bc939a6c_4_k_cu_03d5b8ab_180614cute7productE - _ZN40_INTERNAL_bc939a6c_4_k_cu_03d5b8ab_180614cuda3std3__442_GLOBAL__N__bc939a6c_4_k_cu_03d5b8ab_180616ignoreE)
_ZN40_INTERNAL_bc939a6c_4_k_cu_03d5b8ab_180614cuda3std3__442_GLOBAL__N__bc939a6c_4_k_cu_03d5b8ab_180616ignoreE:
	.zero		1
	.type		_ZN40_INTERNAL_bc939a6c_4_k_cu_03d5b8ab_180614cute7productE,@object
	.size		_ZN40_INTERNAL_bc939a6c_4_k_cu_03d5b8ab_180614cute7productE,(_ZN40_INTERNAL_bc939a6c_4_k_cu_03d5b8ab_180614cuda3std3__45__cpo3endE - _ZN40_INTERNAL_bc939a6c_4_k_cu_03d5b8ab_180614cute7productE)
_ZN40_INTERNAL_bc939a6c_4_k_cu_03d5b8ab_180614cute7productE:
	.zero		1
	.type		_ZN40_INTERNAL_bc939a6c_4_k_cu_03d5b8ab_180614cuda3std3__45__cpo3endE,@object
	.size		_ZN40_INTERNAL_bc939a6c_4_k_cu_03d5b8ab_180614cuda3std3__45__cpo3endE,(_ZN40_INTERNAL_bc939a6c_4_k_cu_03d5b8ab_180614cuda3std3__419piecewise_constructE - _ZN40_INTERNAL_bc939a6c_4_k_cu_03d5b8ab_180614cuda3std3__45__cpo3endE)
_ZN40_INTERNAL_bc939a6c_4_k_cu_03d5b8ab_180614cuda3std3__45__cpo3endE:
	.zero		1
	.type		_ZN40_INTERNAL_bc939a6c_4_k_cu_03d5b8ab_180614cuda3std3__419piecewise_constructE,@object
	.size		_ZN40_INTERNAL_bc939a6c_4_k_cu_03d5b8ab_180614cuda3std3__419piecewise_constructE,(_ZN40_INTERNAL_bc939a6c_4_k_cu_03d5b8ab_180614cuda3std3__45__cpo4cendE - _ZN40_INTERNAL_bc939a6c_4_k_cu_03d5b8ab_180614cuda3std3__419piecewise_constructE)
_ZN40_INTERNAL_bc939a6c_4_k_cu_03d5b8ab_180614cuda3std3__419piecewise_constructE:
	.zero		1
	.type		_ZN40_INTERNAL_bc939a6c_4_k_cu_03d5b8ab_180614cuda3std3__45__cpo4cendE,@object
	.size		_ZN40_INTERNAL_bc939a6c_4_k_cu_03d5b8ab_180614cuda3std3__45__cpo4cendE,(_ZN40_INTERNAL_bc939a6c_4_k_cu_03d5b8ab_180614cuda3std6ranges3__45__cpo4swapE - _ZN40_INTERNAL_bc939a6c_4_k_cu_03d5b8ab_180614cuda3std3__45__cpo4cendE)
_ZN40_INTERNAL_bc939a6c_4_k_cu_03d5b8ab_180614cuda3std3__45__cpo4cendE:
	.zero		1
	.type		_ZN40_INTERNAL_bc939a6c_4_k_cu_03d5b8ab_180614cuda3std6ranges3__45__cpo4swapE,@object
	.size		_ZN40_INTERNAL_bc939a6c_4_k_cu_03d5b8ab_180614cuda3std6ranges3__45__cpo4swapE,(.L_8 - _ZN40_INTERNAL_bc939a6c_4_k_cu_03d5b8ab_180614cuda3std6ranges3__45__cpo4swapE)
_ZN40_INTERNAL_bc939a6c_4_k_cu_03d5b8ab_180614cuda3std6ranges3__45__cpo4swapE:
	.zero		1
.L_8:


//--------------------- .nv.constant0._ZN7cutlass13device_kernelINS_4gemm6kernel13GemmUniversalIN4cute5tupleIJiiiiEEENS1_10collective13CollectiveMmaINS1_34MainloopSm90TmaGmmaWarpSpecializedILi9ENS5_IJNS4_1CILi1EEESB_SB_EEENS1_32KernelTmaWarpSpecializedPingpongEEENS5_IJNSA_ILi64EEENSA_ILi128EEENSA_ILi32EEEEEEfNS5_IJlSB_lEEEfSJ_NS4_8TiledMMAINS4_8MMA_AtomIJNS4_4SM904GMMA30MMA_64x128x8_F32TF32TF32_SS_TNILNSN_7ScaleInE1ELSP_1EEEEEENS4_6LayoutISC_NS5_IJNSA_ILi0EEEST_ST_EEEEENS5_IJNS4_10UnderscoreESW_SW_EEEEENS4_13SM90_TMA_LOADENS4_14ComposedLayoutINS4_7SwizzleILi3ELi4ELi3EEENS4_18smem_ptr_flag_bitsILi32EEENSS_INS5_IJNSA_ILi8EEESH_EEENS5_IJSH_SB_EEEEEEEvNS4_8identityESZ_S19_vS1A_EENS_8epilogue10collective6detail29Sm90TmaWarpSpecializedAdapterINS1D_15DefaultEpilogueIfSJ_SJ_NS1C_6thread17LinearCombinationIfLi1EffLNS1H_9ScaleType4KindE0ELNS_15FloatRoundStyleE2EfEENS1_15EpilogueDefaultEEEEEvvEEEEvNT_6ParamsE --------------------------
	.section	.nv.constant0._ZN7cutlass13device_kernelINS_4gemm6kernel13GemmUniversalIN4cute5tupleIJiiiiEEENS1_10collective13CollectiveMmaINS1_34MainloopSm90TmaGmmaWarpSpecializedILi9ENS5_IJNS4_1CILi1EEESB_SB_EEENS1_32KernelTmaWarpSpecializedPingpongEEENS5_IJNSA_ILi64EEENSA_ILi128EEENSA_ILi32EEEEEEfNS5_IJlSB_lEEEfSJ_NS4_8TiledMMAINS4_8MMA_AtomIJNS4_4SM904GMMA30MMA_64x128x8_F32TF32TF32_SS_TNILNSN_7ScaleInE1ELSP_1EEEEEENS4_6LayoutISC_NS5_IJNSA_ILi0EEEST_ST_EEEEENS5_IJNS4_10UnderscoreESW_SW_EEEEENS4_13SM90_TMA_LOADENS4_14ComposedLayoutINS4_7SwizzleILi3ELi4ELi3EEENS4_18smem_ptr_flag_bitsILi32EEENSS_INS5_IJNSA_ILi8EEESH_EEENS5_IJSH_SB_EEEEEEEvNS4_8identityESZ_S19_vS1A_EENS_8epilogue10collective6detail29Sm90TmaWarpSpecializedAdapterINS1D_15DefaultEpilogueIfSJ_SJ_NS1C_6thread17LinearCombinationIfLi1EffLNS1H_9ScaleType4KindE0ELNS_15FloatRoundStyleE2EfEENS1_15EpilogueDefaultEEEEEvvEEEEvNT_6ParamsE,"a",@progbits
	.sectionflags	@""
	.align	4
.nv.constant0._ZN7cutlass13device_kernelINS_4gemm6kernel13GemmUniversalIN4cute5tupleIJiiiiEEENS1_10collective13CollectiveMmaINS1_34MainloopSm90TmaGmmaWarpSpecializedILi9ENS5_IJNS4_1CILi1EEESB_SB_EEENS1_32KernelTmaWarpSpecializedPingpongEEENS5_IJNSA_ILi64EEENSA_ILi128EEENSA_ILi32EEEEEEfNS5_IJlSB_lEEEfSJ_NS4_8TiledMMAINS4_8MMA_AtomIJNS4_4SM904GMMA30MMA_64x128x8_F32TF32TF32_SS_TNILNSN_7ScaleInE1ELSP_1EEEEEENS4_6LayoutISC_NS5_IJNSA_ILi0EEEST_ST_EEEEENS5_IJNS4_10UnderscoreESW_SW_EEEEENS4_13SM90_TMA_LOADENS4_14ComposedLayoutINS4_7SwizzleILi3ELi4ELi3EEENS4_18smem_ptr_flag_bitsILi32EEENSS_INS5_IJNSA_ILi8EEESH_EEENS5_IJSH_SB_EEEEEEEvNS4_8identityESZ_S19_vS1A_EENS_8epilogue10collective6detail29Sm90TmaWarpSpecializedAdapterINS1D_15DefaultEpilogueIfSJ_SJ_NS1C_6thread17LinearCombinationIfLi1EffLNS1H_9ScaleType4KindE0ELNS_15FloatRoundStyleE2EfEENS1_15EpilogueDefaultEEEEEvvEEEEvNT_6ParamsE:
	.zero		1664


//--------------------- SYMBOLS --------------------------

	.type		.nv.reservedSmem.offset0,@object
	.size		.nv.reservedSmem.offset0,0x4
	.type		__assertfail,@function
